//
// Generated by NVIDIA NVVM Compiler
//
// Compiler Build ID: CL-36424714
// Cuda compilation tools, release 13.0, V13.0.88
// Based on NVVM 20.0.0
//

.version 9.0
.target sm_100
.address_size 64

	// .globl	_ZN10Generators4cuda21Gpt_UpdatePositionIdsEPiii

.visible .entry _ZN10Generators4cuda21Gpt_UpdatePositionIdsEPiii(
	.param .u64 .ptr .align 1 _ZN10Generators4cuda21Gpt_UpdatePositionIdsEPiii_param_0,
	.param .u32 _ZN10Generators4cuda21Gpt_UpdatePositionIdsEPiii_param_1,
	.param .u32 _ZN10Generators4cuda21Gpt_UpdatePositionIdsEPiii_param_2
)
{
	.reg .pred 	%p<10>;
	.reg .b32 	%r<25>;
	.reg .b64 	%rd<16>;

	ld.param.u64 	%rd8, [_ZN10Generators4cuda21Gpt_UpdatePositionIdsEPiii_param_0];
	ld.param.u32 	%r17, [_ZN10Generators4cuda21Gpt_UpdatePositionIdsEPiii_param_1];
	ld.param.u32 	%r18, [_ZN10Generators4cuda21Gpt_UpdatePositionIdsEPiii_param_2];
	cvta.to.global.u64 	%rd1, %rd8;
	setp.lt.s32 	%p1, %r17, 1;
	@%p1 bra 	$L__BB0_13;
	add.s32 	%r1, %r18, -1;
	and.b32  	%r2, %r17, 15;
	setp.lt.u32 	%p2, %r17, 16;
	mov.b32 	%r22, 0;
	@%p2 bra 	$L__BB0_4;
	and.b32  	%r22, %r17, 2147483632;
	neg.s32 	%r20, %r22;
	add.s64 	%rd14, %rd1, 32;
$L__BB0_3:
	.pragma "nounroll";
	st.global.u32 	[%rd14+-32], %r1;
	st.global.u32 	[%rd14+-28], %r1;
	st.global.u32 	[%rd14+-24], %r1;
	st.global.u32 	[%rd14+-20], %r1;
	st.global.u32 	[%rd14+-16], %r1;
	st.global.u32 	[%rd14+-12], %r1;
	st.global.u32 	[%rd14+-8], %r1;
	st.global.u32 	[%rd14+-4], %r1;
	st.global.u32 	[%rd14], %r1;
	st.global.u32 	[%rd14+4], %r1;
	st.global.u32 	[%rd14+8], %r1;
	st.global.u32 	[%rd14+12], %r1;
	st.global.u32 	[%rd14+16], %r1;
	st.global.u32 	[%rd14+20], %r1;
	st.global.u32 	[%rd14+24], %r1;
	st.global.u32 	[%rd14+28], %r1;
	add.s32 	%r20, %r20, 16;
	add.s64 	%rd14, %rd14, 64;
	setp.ne.s32 	%p3, %r20, 0;
	@%p3 bra 	$L__BB0_3;
$L__BB0_4:
	setp.eq.s32 	%p4, %r2, 0;
	@%p4 bra 	$L__BB0_13;
	and.b32  	%r8, %r17, 7;
	setp.lt.u32 	%p5, %r2, 8;
	@%p5 bra 	$L__BB0_7;
	mul.wide.u32 	%rd9, %r22, 4;
	add.s64 	%rd10, %rd1, %rd9;
	st.global.u32 	[%rd10], %r1;
	st.global.u32 	[%rd10+4], %r1;
	st.global.u32 	[%rd10+8], %r1;
	st.global.u32 	[%rd10+12], %r1;
	st.global.u32 	[%rd10+16], %r1;
	st.global.u32 	[%rd10+20], %r1;
	st.global.u32 	[%rd10+24], %r1;
	st.global.u32 	[%rd10+28], %r1;
	add.s32 	%r22, %r22, 8;
$L__BB0_7:
	setp.eq.s32 	%p6, %r8, 0;
	@%p6 bra 	$L__BB0_13;
	and.b32  	%r11, %r17, 3;
	setp.lt.u32 	%p7, %r8, 4;
	@%p7 bra 	$L__BB0_10;
	mul.wide.u32 	%rd11, %r22, 4;
	add.s64 	%rd12, %rd1, %rd11;
	st.global.u32 	[%rd12], %r1;
	st.global.u32 	[%rd12+4], %r1;
	st.global.u32 	[%rd12+8], %r1;
	st.global.u32 	[%rd12+12], %r1;
	add.s32 	%r22, %r22, 4;
$L__BB0_10:
	setp.eq.s32 	%p8, %r11, 0;
	@%p8 bra 	$L__BB0_13;
	mul.wide.u32 	%rd13, %r22, 4;
	add.s64 	%rd15, %rd1, %rd13;
	neg.s32 	%r24, %r11;
$L__BB0_12:
	.pragma "nounroll";
	st.global.u32 	[%rd15], %r1;
	add.s64 	%rd15, %rd15, 4;
	add.s32 	%r24, %r24, 1;
	setp.ne.s32 	%p9, %r24, 0;
	@%p9 bra 	$L__BB0_12;
$L__BB0_13:
	ret;

}
	// .globl	_ZN10Generators4cuda14Gpt_UpdateMaskEPiPKiii
.visible .entry _ZN10Generators4cuda14Gpt_UpdateMaskEPiPKiii(
	.param .u64 .ptr .align 1 _ZN10Generators4cuda14Gpt_UpdateMaskEPiPKiii_param_0,
	.param .u64 .ptr .align 1 _ZN10Generators4cuda14Gpt_UpdateMaskEPiPKiii_param_1,
	.param .u32 _ZN10Generators4cuda14Gpt_UpdateMaskEPiPKiii_param_2,
	.param .u32 _ZN10Generators4cuda14Gpt_UpdateMaskEPiPKiii_param_3
)
{
	.reg .pred 	%p<21>;
	.reg .b32 	%r<104>;
	.reg .b64 	%rd<61>;

	ld.param.u64 	%rd6, [_ZN10Generators4cuda14Gpt_UpdateMaskEPiPKiii_param_0];
	ld.param.u64 	%rd7, [_ZN10Generators4cuda14Gpt_UpdateMaskEPiPKiii_param_1];
	ld.param.u32 	%r35, [_ZN10Generators4cuda14Gpt_UpdateMaskEPiPKiii_param_2];
	ld.param.u32 	%r36, [_ZN10Generators4cuda14Gpt_UpdateMaskEPiPKiii_param_3];
	cvta.to.global.u64 	%rd1, %rd7;
	cvta.to.global.u64 	%rd2, %rd6;
	setp.lt.s32 	%p1, %r35, 1;
	@%p1 bra 	$L__BB1_28;
	add.s32 	%r1, %r36, -1;
	setp.lt.s32 	%p2, %r36, 2;
	@%p2 bra 	$L__BB1_17;
	add.s32 	%r2, %r36, -2;
	add.s32 	%r49, %r36, 15;
	and.b32  	%r50, %r49, 15;
	add.s32 	%r3, %r50, -1;
	add.s32 	%r51, %r36, 7;
	and.b32  	%r52, %r51, 7;
	add.s32 	%r4, %r52, -1;
	and.b32  	%r5, %r1, 15;
	and.b32  	%r6, %r1, -16;
	and.b32  	%r7, %r49, 7;
	and.b32  	%r8, %r51, 3;
	neg.s32 	%r9, %r6;
	add.s64 	%rd3, %rd1, 32;
	mov.b32 	%r93, 0;
$L__BB1_3:
	setp.lt.u32 	%p11, %r2, 15;
	mul.lo.s32 	%r11, %r93, %r1;
	mul.lo.s32 	%r12, %r93, %r36;
	mov.b32 	%r98, 0;
	@%p11 bra 	$L__BB1_6;
	mov.u32 	%r94, %r11;
	mov.u32 	%r95, %r12;
	mov.u32 	%r96, %r9;
$L__BB1_5:
	.pragma "nounroll";
	mul.wide.s32 	%rd30, %r94, 4;
	add.s64 	%rd31, %rd3, %rd30;
	ld.global.u32 	%r54, [%rd31+-32];
	mul.wide.u32 	%rd32, %r95, 4;
	add.s64 	%rd33, %rd2, %rd32;
	st.global.u32 	[%rd33], %r54;
	ld.global.u32 	%r55, [%rd31+-28];
	st.global.u32 	[%rd33+4], %r55;
	ld.global.u32 	%r56, [%rd31+-24];
	st.global.u32 	[%rd33+8], %r56;
	ld.global.u32 	%r57, [%rd31+-20];
	st.global.u32 	[%rd33+12], %r57;
	ld.global.u32 	%r58, [%rd31+-16];
	st.global.u32 	[%rd33+16], %r58;
	ld.global.u32 	%r59, [%rd31+-12];
	st.global.u32 	[%rd33+20], %r59;
	ld.global.u32 	%r60, [%rd31+-8];
	st.global.u32 	[%rd33+24], %r60;
	ld.global.u32 	%r61, [%rd31+-4];
	st.global.u32 	[%rd33+28], %r61;
	ld.global.u32 	%r62, [%rd31];
	st.global.u32 	[%rd33+32], %r62;
	ld.global.u32 	%r63, [%rd31+4];
	st.global.u32 	[%rd33+36], %r63;
	ld.global.u32 	%r64, [%rd31+8];
	st.global.u32 	[%rd33+40], %r64;
	ld.global.u32 	%r65, [%rd31+12];
	st.global.u32 	[%rd33+44], %r65;
	ld.global.u32 	%r66, [%rd31+16];
	st.global.u32 	[%rd33+48], %r66;
	ld.global.u32 	%r67, [%rd31+20];
	st.global.u32 	[%rd33+52], %r67;
	ld.global.u32 	%r68, [%rd31+24];
	st.global.u32 	[%rd33+56], %r68;
	ld.global.u32 	%r69, [%rd31+28];
	st.global.u32 	[%rd33+60], %r69;
	add.s32 	%r96, %r96, 16;
	add.s32 	%r95, %r95, 16;
	add.s32 	%r94, %r94, 16;
	setp.ne.s32 	%p12, %r96, 0;
	mov.u32 	%r98, %r6;
	@%p12 bra 	$L__BB1_5;
$L__BB1_6:
	setp.eq.s32 	%p13, %r5, 0;
	@%p13 bra 	$L__BB1_16;
	setp.lt.u32 	%p14, %r3, 7;
	@%p14 bra 	$L__BB1_9;
	add.s32 	%r70, %r98, %r11;
	mul.wide.s32 	%rd34, %r70, 4;
	add.s64 	%rd35, %rd1, %rd34;
	ld.global.u32 	%r71, [%rd35];
	add.s32 	%r72, %r70, %r93;
	mul.wide.u32 	%rd36, %r72, 4;
	add.s64 	%rd37, %rd2, %rd36;
	st.global.u32 	[%rd37], %r71;
	ld.global.u32 	%r73, [%rd35+4];
	cvt.u64.u32 	%rd38, %r12;
	cvt.u64.u32 	%rd39, %r98;
	add.s64 	%rd40, %rd39, %rd38;
	shl.b64 	%rd41, %rd40, 2;
	add.s64 	%rd42, %rd2, %rd41;
	st.global.u32 	[%rd42+4], %r73;
	ld.global.u32 	%r74, [%rd35+8];
	st.global.u32 	[%rd42+8], %r74;
	ld.global.u32 	%r75, [%rd35+12];
	st.global.u32 	[%rd42+12], %r75;
	ld.global.u32 	%r76, [%rd35+16];
	st.global.u32 	[%rd42+16], %r76;
	ld.global.u32 	%r77, [%rd35+20];
	st.global.u32 	[%rd42+20], %r77;
	ld.global.u32 	%r78, [%rd35+24];
	st.global.u32 	[%rd42+24], %r78;
	ld.global.u32 	%r79, [%rd35+28];
	st.global.u32 	[%rd42+28], %r79;
	add.s32 	%r98, %r98, 8;
$L__BB1_9:
	setp.eq.s32 	%p15, %r7, 0;
	@%p15 bra 	$L__BB1_16;
	setp.lt.u32 	%p16, %r4, 3;
	@%p16 bra 	$L__BB1_12;
	add.s32 	%r80, %r98, %r11;
	mul.wide.s32 	%rd43, %r80, 4;
	add.s64 	%rd44, %rd1, %rd43;
	ld.global.u32 	%r81, [%rd44];
	add.s32 	%r82, %r80, %r93;
	mul.wide.u32 	%rd45, %r82, 4;
	add.s64 	%rd46, %rd2, %rd45;
	st.global.u32 	[%rd46], %r81;
	ld.global.u32 	%r83, [%rd44+4];
	cvt.u64.u32 	%rd47, %r12;
	cvt.u64.u32 	%rd48, %r98;
	add.s64 	%rd49, %rd48, %rd47;
	shl.b64 	%rd50, %rd49, 2;
	add.s64 	%rd51, %rd2, %rd50;
	st.global.u32 	[%rd51+4], %r83;
	ld.global.u32 	%r84, [%rd44+8];
	st.global.u32 	[%rd51+8], %r84;
	ld.global.u32 	%r85, [%rd44+12];
	st.global.u32 	[%rd51+12], %r85;
	add.s32 	%r98, %r98, 4;
$L__BB1_12:
	setp.eq.s32 	%p17, %r8, 0;
	@%p17 bra 	$L__BB1_16;
	setp.eq.s32 	%p18, %r8, 1;
	add.s32 	%r86, %r98, %r11;
	mul.wide.s32 	%rd52, %r86, 4;
	add.s64 	%rd4, %rd1, %rd52;
	ld.global.u32 	%r87, [%rd4];
	add.s32 	%r88, %r86, %r93;
	mul.wide.u32 	%rd53, %r88, 4;
	add.s64 	%rd54, %rd2, %rd53;
	st.global.u32 	[%rd54], %r87;
	@%p18 bra 	$L__BB1_16;
	setp.eq.s32 	%p19, %r8, 2;
	ld.global.u32 	%r89, [%rd4+4];
	cvt.u64.u32 	%rd55, %r12;
	cvt.u64.u32 	%rd56, %r98;
	add.s64 	%rd57, %rd56, %rd55;
	shl.b64 	%rd58, %rd57, 2;
	add.s64 	%rd5, %rd2, %rd58;
	st.global.u32 	[%rd5+4], %r89;
	@%p19 bra 	$L__BB1_16;
	ld.global.u32 	%r90, [%rd4+8];
	st.global.u32 	[%rd5+8], %r90;
$L__BB1_16:
	add.s32 	%r91, %r1, %r12;
	mul.wide.s32 	%rd59, %r91, 4;
	add.s64 	%rd60, %rd2, %rd59;
	mov.b32 	%r92, 1;
	st.global.u32 	[%rd60], %r92;
	add.s32 	%r93, %r93, 1;
	setp.eq.s32 	%p20, %r93, %r35;
	@%p20 bra 	$L__BB1_28;
	bra.uni 	$L__BB1_3;
$L__BB1_17:
	and.b32  	%r25, %r35, 7;
	setp.lt.u32 	%p3, %r35, 8;
	mov.b32 	%r102, 0;
	@%p3 bra 	$L__BB1_20;
	and.b32  	%r102, %r35, 2147483640;
	mov.b32 	%r100, 0;
	mul.wide.s32 	%rd10, %r36, 4;
$L__BB1_19:
	.pragma "nounroll";
	mad.lo.s32 	%r39, %r100, %r36, %r1;
	mul.wide.s32 	%rd8, %r39, 4;
	add.s64 	%rd9, %rd2, %rd8;
	mov.b32 	%r40, 1;
	st.global.u32 	[%rd9], %r40;
	add.s64 	%rd11, %rd9, %rd10;
	st.global.u32 	[%rd11], %r40;
	add.s64 	%rd12, %rd11, %rd10;
	st.global.u32 	[%rd12], %r40;
	add.s64 	%rd13, %rd12, %rd10;
	st.global.u32 	[%rd13], %r40;
	add.s64 	%rd14, %rd13, %rd10;
	st.global.u32 	[%rd14], %r40;
	add.s64 	%rd15, %rd14, %rd10;
	st.global.u32 	[%rd15], %r40;
	add.s64 	%rd16, %rd15, %rd10;
	st.global.u32 	[%rd16], %r40;
	add.s64 	%rd17, %rd16, %rd10;
	st.global.u32 	[%rd17], %r40;
	add.s32 	%r100, %r100, 8;
	setp.ne.s32 	%p4, %r100, %r102;
	@%p4 bra 	$L__BB1_19;
$L__BB1_20:
	setp.eq.s32 	%p5, %r25, 0;
	@%p5 bra 	$L__BB1_28;
	and.b32  	%r30, %r35, 3;
	setp.lt.u32 	%p6, %r25, 4;
	@%p6 bra 	$L__BB1_23;
	mad.lo.s32 	%r41, %r102, %r36, %r1;
	mul.wide.s32 	%rd18, %r41, 4;
	add.s64 	%rd19, %rd2, %rd18;
	mov.b32 	%r42, 1;
	st.global.u32 	[%rd19], %r42;
	mul.wide.s32 	%rd20, %r36, 4;
	add.s64 	%rd21, %rd19, %rd20;
	st.global.u32 	[%rd21], %r42;
	add.s64 	%rd22, %rd21, %rd20;
	st.global.u32 	[%rd22], %r42;
	add.s64 	%rd23, %rd22, %rd20;
	st.global.u32 	[%rd23], %r42;
	add.s32 	%r102, %r102, 4;
$L__BB1_23:
	setp.eq.s32 	%p7, %r30, 0;
	@%p7 bra 	$L__BB1_28;
	setp.eq.s32 	%p8, %r30, 1;
	@%p8 bra 	$L__BB1_26;
	mad.lo.s32 	%r43, %r102, %r36, %r1;
	mul.wide.s32 	%rd24, %r43, 4;
	add.s64 	%rd25, %rd2, %rd24;
	mov.b32 	%r44, 1;
	st.global.u32 	[%rd25], %r44;
	mul.wide.s32 	%rd26, %r36, 4;
	add.s64 	%rd27, %rd25, %rd26;
	st.global.u32 	[%rd27], %r44;
	add.s32 	%r102, %r102, 2;
$L__BB1_26:
	and.b32  	%r45, %r35, 1;
	setp.eq.b32 	%p9, %r45, 1;
	not.pred 	%p10, %p9;
	@%p10 bra 	$L__BB1_28;
	mad.lo.s32 	%r46, %r102, %r36, %r1;
	mul.wide.s32 	%rd28, %r46, 4;
	add.s64 	%rd29, %rd2, %rd28;
	mov.b32 	%r47, 1;
	st.global.u32 	[%rd29], %r47;
$L__BB1_28:
	ret;

}
	// .globl	_ZN10Generators4cuda21Gpt_UpdatePositionIdsEPlii
.visible .entry _ZN10Generators4cuda21Gpt_UpdatePositionIdsEPlii(
	.param .u64 .ptr .align 1 _ZN10Generators4cuda21Gpt_UpdatePositionIdsEPlii_param_0,
	.param .u32 _ZN10Generators4cuda21Gpt_UpdatePositionIdsEPlii_param_1,
	.param .u32 _ZN10Generators4cuda21Gpt_UpdatePositionIdsEPlii_param_2
)
{
	.reg .pred 	%p<10>;
	.reg .b32 	%r<25>;
	.reg .b64 	%rd<17>;

	ld.param.u64 	%rd9, [_ZN10Generators4cuda21Gpt_UpdatePositionIdsEPlii_param_0];
	ld.param.u32 	%r16, [_ZN10Generators4cuda21Gpt_UpdatePositionIdsEPlii_param_1];
	ld.param.u32 	%r17, [_ZN10Generators4cuda21Gpt_UpdatePositionIdsEPlii_param_2];
	cvta.to.global.u64 	%rd1, %rd9;
	setp.lt.s32 	%p1, %r16, 1;
	@%p1 bra 	$L__BB2_13;
	add.s32 	%r19, %r17, -1;
	cvt.s64.s32 	%rd2, %r19;
	and.b32  	%r1, %r16, 15;
	setp.lt.u32 	%p2, %r16, 16;
	mov.b32 	%r22, 0;
	@%p2 bra 	$L__BB2_4;
	and.b32  	%r22, %r16, 2147483632;
	neg.s32 	%r20, %r22;
	add.s64 	%rd15, %rd1, 64;
$L__BB2_3:
	.pragma "nounroll";
	st.global.u64 	[%rd15+-64], %rd2;
	st.global.u64 	[%rd15+-56], %rd2;
	st.global.u64 	[%rd15+-48], %rd2;
	st.global.u64 	[%rd15+-40], %rd2;
	st.global.u64 	[%rd15+-32], %rd2;
	st.global.u64 	[%rd15+-24], %rd2;
	st.global.u64 	[%rd15+-16], %rd2;
	st.global.u64 	[%rd15+-8], %rd2;
	st.global.u64 	[%rd15], %rd2;
	st.global.u64 	[%rd15+8], %rd2;
	st.global.u64 	[%rd15+16], %rd2;
	st.global.u64 	[%rd15+24], %rd2;
	st.global.u64 	[%rd15+32], %rd2;
	st.global.u64 	[%rd15+40], %rd2;
	st.global.u64 	[%rd15+48], %rd2;
	st.global.u64 	[%rd15+56], %rd2;
	add.s32 	%r20, %r20, 16;
	add.s64 	%rd15, %rd15, 128;
	setp.ne.s32 	%p3, %r20, 0;
	@%p3 bra 	$L__BB2_3;
$L__BB2_4:
	setp.eq.s32 	%p4, %r1, 0;
	@%p4 bra 	$L__BB2_13;
	and.b32  	%r7, %r16, 7;
	setp.lt.u32 	%p5, %r1, 8;
	@%p5 bra 	$L__BB2_7;
	mul.wide.u32 	%rd10, %r22, 8;
	add.s64 	%rd11, %rd1, %rd10;
	st.global.u64 	[%rd11], %rd2;
	st.global.u64 	[%rd11+8], %rd2;
	st.global.u64 	[%rd11+16], %rd2;
	st.global.u64 	[%rd11+24], %rd2;
	st.global.u64 	[%rd11+32], %rd2;
	st.global.u64 	[%rd11+40], %rd2;
	st.global.u64 	[%rd11+48], %rd2;
	st.global.u64 	[%rd11+56], %rd2;
	add.s32 	%r22, %r22, 8;
$L__BB2_7:
	setp.eq.s32 	%p6, %r7, 0;
	@%p6 bra 	$L__BB2_13;
	and.b32  	%r10, %r16, 3;
	setp.lt.u32 	%p7, %r7, 4;
	@%p7 bra 	$L__BB2_10;
	mul.wide.u32 	%rd12, %r22, 8;
	add.s64 	%rd13, %rd1, %rd12;
	st.global.u64 	[%rd13], %rd2;
	st.global.u64 	[%rd13+8], %rd2;
	st.global.u64 	[%rd13+16], %rd2;
	st.global.u64 	[%rd13+24], %rd2;
	add.s32 	%r22, %r22, 4;
$L__BB2_10:
	setp.eq.s32 	%p8, %r10, 0;
	@%p8 bra 	$L__BB2_13;
	mul.wide.u32 	%rd14, %r22, 8;
	add.s64 	%rd16, %rd1, %rd14;
	neg.s32 	%r24, %r10;
$L__BB2_12:
	.pragma "nounroll";
	st.global.u64 	[%rd16], %rd2;
	add.s64 	%rd16, %rd16, 8;
	add.s32 	%r24, %r24, 1;
	setp.ne.s32 	%p9, %r24, 0;
	@%p9 bra 	$L__BB2_12;
$L__BB2_13:
	ret;

}
	// .globl	_ZN10Generators4cuda14Gpt_UpdateMaskEPlPKlii
.visible .entry _ZN10Generators4cuda14Gpt_UpdateMaskEPlPKlii(
	.param .u64 .ptr .align 1 _ZN10Generators4cuda14Gpt_UpdateMaskEPlPKlii_param_0,
	.param .u64 .ptr .align 1 _ZN10Generators4cuda14Gpt_UpdateMaskEPlPKlii_param_1,
	.param .u32 _ZN10Generators4cuda14Gpt_UpdateMaskEPlPKlii_param_2,
	.param .u32 _ZN10Generators4cuda14Gpt_UpdateMaskEPlPKlii_param_3
)
{
	.reg .pred 	%p<21>;
	.reg .b32 	%r<68>;
	.reg .b64 	%rd<97>;

	ld.param.u64 	%rd6, [_ZN10Generators4cuda14Gpt_UpdateMaskEPlPKlii_param_0];
	ld.param.u64 	%rd7, [_ZN10Generators4cuda14Gpt_UpdateMaskEPlPKlii_param_1];
	ld.param.u32 	%r35, [_ZN10Generators4cuda14Gpt_UpdateMaskEPlPKlii_param_2];
	ld.param.u32 	%r36, [_ZN10Generators4cuda14Gpt_UpdateMaskEPlPKlii_param_3];
	cvta.to.global.u64 	%rd1, %rd7;
	cvta.to.global.u64 	%rd2, %rd6;
	setp.lt.s32 	%p1, %r35, 1;
	@%p1 bra 	$L__BB3_28;
	add.s32 	%r1, %r36, -1;
	setp.lt.s32 	%p2, %r36, 2;
	@%p2 bra 	$L__BB3_17;
	add.s32 	%r2, %r36, -2;
	add.s32 	%r45, %r36, 15;
	and.b32  	%r46, %r45, 15;
	add.s32 	%r3, %r46, -1;
	add.s32 	%r47, %r36, 7;
	and.b32  	%r48, %r47, 7;
	add.s32 	%r4, %r48, -1;
	and.b32  	%r5, %r1, 15;
	and.b32  	%r6, %r1, -16;
	and.b32  	%r7, %r45, 7;
	and.b32  	%r8, %r47, 3;
	neg.s32 	%r9, %r6;
	add.s64 	%rd3, %rd1, 64;
	mov.b32 	%r57, 0;
$L__BB3_3:
	setp.lt.u32 	%p11, %r2, 15;
	mul.lo.s32 	%r11, %r57, %r1;
	mul.lo.s32 	%r12, %r57, %r36;
	mov.b32 	%r62, 0;
	@%p11 bra 	$L__BB3_6;
	mov.u32 	%r58, %r11;
	mov.u32 	%r59, %r12;
	mov.u32 	%r60, %r9;
$L__BB3_5:
	.pragma "nounroll";
	mul.wide.s32 	%rd34, %r58, 8;
	add.s64 	%rd35, %rd3, %rd34;
	ld.global.u64 	%rd36, [%rd35+-64];
	mul.wide.u32 	%rd37, %r59, 8;
	add.s64 	%rd38, %rd2, %rd37;
	st.global.u64 	[%rd38], %rd36;
	ld.global.u64 	%rd39, [%rd35+-56];
	st.global.u64 	[%rd38+8], %rd39;
	ld.global.u64 	%rd40, [%rd35+-48];
	st.global.u64 	[%rd38+16], %rd40;
	ld.global.u64 	%rd41, [%rd35+-40];
	st.global.u64 	[%rd38+24], %rd41;
	ld.global.u64 	%rd42, [%rd35+-32];
	st.global.u64 	[%rd38+32], %rd42;
	ld.global.u64 	%rd43, [%rd35+-24];
	st.global.u64 	[%rd38+40], %rd43;
	ld.global.u64 	%rd44, [%rd35+-16];
	st.global.u64 	[%rd38+48], %rd44;
	ld.global.u64 	%rd45, [%rd35+-8];
	st.global.u64 	[%rd38+56], %rd45;
	ld.global.u64 	%rd46, [%rd35];
	st.global.u64 	[%rd38+64], %rd46;
	ld.global.u64 	%rd47, [%rd35+8];
	st.global.u64 	[%rd38+72], %rd47;
	ld.global.u64 	%rd48, [%rd35+16];
	st.global.u64 	[%rd38+80], %rd48;
	ld.global.u64 	%rd49, [%rd35+24];
	st.global.u64 	[%rd38+88], %rd49;
	ld.global.u64 	%rd50, [%rd35+32];
	st.global.u64 	[%rd38+96], %rd50;
	ld.global.u64 	%rd51, [%rd35+40];
	st.global.u64 	[%rd38+104], %rd51;
	ld.global.u64 	%rd52, [%rd35+48];
	st.global.u64 	[%rd38+112], %rd52;
	ld.global.u64 	%rd53, [%rd35+56];
	st.global.u64 	[%rd38+120], %rd53;
	add.s32 	%r60, %r60, 16;
	add.s32 	%r59, %r59, 16;
	add.s32 	%r58, %r58, 16;
	setp.ne.s32 	%p12, %r60, 0;
	mov.u32 	%r62, %r6;
	@%p12 bra 	$L__BB3_5;
$L__BB3_6:
	setp.eq.s32 	%p13, %r5, 0;
	@%p13 bra 	$L__BB3_16;
	setp.lt.u32 	%p14, %r3, 7;
	@%p14 bra 	$L__BB3_9;
	add.s32 	%r50, %r62, %r11;
	mul.wide.s32 	%rd54, %r50, 8;
	add.s64 	%rd55, %rd1, %rd54;
	ld.global.u64 	%rd56, [%rd55];
	add.s32 	%r51, %r50, %r57;
	mul.wide.u32 	%rd57, %r51, 8;
	add.s64 	%rd58, %rd2, %rd57;
	st.global.u64 	[%rd58], %rd56;
	ld.global.u64 	%rd59, [%rd55+8];
	cvt.u64.u32 	%rd60, %r12;
	cvt.u64.u32 	%rd61, %r62;
	add.s64 	%rd62, %rd61, %rd60;
	shl.b64 	%rd63, %rd62, 3;
	add.s64 	%rd64, %rd2, %rd63;
	st.global.u64 	[%rd64+8], %rd59;
	ld.global.u64 	%rd65, [%rd55+16];
	st.global.u64 	[%rd64+16], %rd65;
	ld.global.u64 	%rd66, [%rd55+24];
	st.global.u64 	[%rd64+24], %rd66;
	ld.global.u64 	%rd67, [%rd55+32];
	st.global.u64 	[%rd64+32], %rd67;
	ld.global.u64 	%rd68, [%rd55+40];
	st.global.u64 	[%rd64+40], %rd68;
	ld.global.u64 	%rd69, [%rd55+48];
	st.global.u64 	[%rd64+48], %rd69;
	ld.global.u64 	%rd70, [%rd55+56];
	st.global.u64 	[%rd64+56], %rd70;
	add.s32 	%r62, %r62, 8;
$L__BB3_9:
	setp.eq.s32 	%p15, %r7, 0;
	@%p15 bra 	$L__BB3_16;
	setp.lt.u32 	%p16, %r4, 3;
	@%p16 bra 	$L__BB3_12;
	add.s32 	%r52, %r62, %r11;
	mul.wide.s32 	%rd71, %r52, 8;
	add.s64 	%rd72, %rd1, %rd71;
	ld.global.u64 	%rd73, [%rd72];
	add.s32 	%r53, %r52, %r57;
	mul.wide.u32 	%rd74, %r53, 8;
	add.s64 	%rd75, %rd2, %rd74;
	st.global.u64 	[%rd75], %rd73;
	ld.global.u64 	%rd76, [%rd72+8];
	cvt.u64.u32 	%rd77, %r12;
	cvt.u64.u32 	%rd78, %r62;
	add.s64 	%rd79, %rd78, %rd77;
	shl.b64 	%rd80, %rd79, 3;
	add.s64 	%rd81, %rd2, %rd80;
	st.global.u64 	[%rd81+8], %rd76;
	ld.global.u64 	%rd82, [%rd72+16];
	st.global.u64 	[%rd81+16], %rd82;
	ld.global.u64 	%rd83, [%rd72+24];
	st.global.u64 	[%rd81+24], %rd83;
	add.s32 	%r62, %r62, 4;
$L__BB3_12:
	setp.eq.s32 	%p17, %r8, 0;
	@%p17 bra 	$L__BB3_16;
	setp.eq.s32 	%p18, %r8, 1;
	add.s32 	%r54, %r62, %r11;
	mul.wide.s32 	%rd84, %r54, 8;
	add.s64 	%rd4, %rd1, %rd84;
	ld.global.u64 	%rd85, [%rd4];
	add.s32 	%r55, %r54, %r57;
	mul.wide.u32 	%rd86, %r55, 8;
	add.s64 	%rd87, %rd2, %rd86;
	st.global.u64 	[%rd87], %rd85;
	@%p18 bra 	$L__BB3_16;
	setp.eq.s32 	%p19, %r8, 2;
	ld.global.u64 	%rd88, [%rd4+8];
	cvt.u64.u32 	%rd89, %r12;
	cvt.u64.u32 	%rd90, %r62;
	add.s64 	%rd91, %rd90, %rd89;
	shl.b64 	%rd92, %rd91, 3;
	add.s64 	%rd5, %rd2, %rd92;
	st.global.u64 	[%rd5+8], %rd88;
	@%p19 bra 	$L__BB3_16;
	ld.global.u64 	%rd93, [%rd4+16];
	st.global.u64 	[%rd5+16], %rd93;
$L__BB3_16:
	add.s32 	%r56, %r1, %r12;
	mul.wide.s32 	%rd94, %r56, 8;
	add.s64 	%rd95, %rd2, %rd94;
	mov.b64 	%rd96, 1;
	st.global.u64 	[%rd95], %rd96;
	add.s32 	%r57, %r57, 1;
	setp.eq.s32 	%p20, %r57, %r35;
	@%p20 bra 	$L__BB3_28;
	bra.uni 	$L__BB3_3;
$L__BB3_17:
	and.b32  	%r25, %r35, 7;
	setp.lt.u32 	%p3, %r35, 8;
	mov.b32 	%r66, 0;
	@%p3 bra 	$L__BB3_20;
	and.b32  	%r66, %r35, 2147483640;
	mov.b32 	%r64, 0;
	mul.wide.s32 	%rd11, %r36, 8;
$L__BB3_19:
	.pragma "nounroll";
	mad.lo.s32 	%r39, %r64, %r36, %r1;
	mul.wide.s32 	%rd8, %r39, 8;
	add.s64 	%rd9, %rd2, %rd8;
	mov.b64 	%rd10, 1;
	st.global.u64 	[%rd9], %rd10;
	add.s64 	%rd12, %rd9, %rd11;
	st.global.u64 	[%rd12], %rd10;
	add.s64 	%rd13, %rd12, %rd11;
	st.global.u64 	[%rd13], %rd10;
	add.s64 	%rd14, %rd13, %rd11;
	st.global.u64 	[%rd14], %rd10;
	add.s64 	%rd15, %rd14, %rd11;
	st.global.u64 	[%rd15], %rd10;
	add.s64 	%rd16, %rd15, %rd11;
	st.global.u64 	[%rd16], %rd10;
	add.s64 	%rd17, %rd16, %rd11;
	st.global.u64 	[%rd17], %rd10;
	add.s64 	%rd18, %rd17, %rd11;
	st.global.u64 	[%rd18], %rd10;
	add.s32 	%r64, %r64, 8;
	setp.ne.s32 	%p4, %r64, %r66;
	@%p4 bra 	$L__BB3_19;
$L__BB3_20:
	setp.eq.s32 	%p5, %r25, 0;
	@%p5 bra 	$L__BB3_28;
	and.b32  	%r30, %r35, 3;
	setp.lt.u32 	%p6, %r25, 4;
	@%p6 bra 	$L__BB3_23;
	mad.lo.s32 	%r40, %r66, %r36, %r1;
	mul.wide.s32 	%rd19, %r40, 8;
	add.s64 	%rd20, %rd2, %rd19;
	mov.b64 	%rd21, 1;
	st.global.u64 	[%rd20], %rd21;
	mul.wide.s32 	%rd22, %r36, 8;
	add.s64 	%rd23, %rd20, %rd22;
	st.global.u64 	[%rd23], %rd21;
	add.s64 	%rd24, %rd23, %rd22;
	st.global.u64 	[%rd24], %rd21;
	add.s64 	%rd25, %rd24, %rd22;
	st.global.u64 	[%rd25], %rd21;
	add.s32 	%r66, %r66, 4;
$L__BB3_23:
	setp.eq.s32 	%p7, %r30, 0;
	@%p7 bra 	$L__BB3_28;
	setp.eq.s32 	%p8, %r30, 1;
	@%p8 bra 	$L__BB3_26;
	mad.lo.s32 	%r41, %r66, %r36, %r1;
	mul.wide.s32 	%rd26, %r41, 8;
	add.s64 	%rd27, %rd2, %rd26;
	mov.b64 	%rd28, 1;
	st.global.u64 	[%rd27], %rd28;
	mul.wide.s32 	%rd29, %r36, 8;
	add.s64 	%rd30, %rd27, %rd29;
	st.global.u64 	[%rd30], %rd28;
	add.s32 	%r66, %r66, 2;
$L__BB3_26:
	and.b32  	%r42, %r35, 1;
	setp.eq.b32 	%p9, %r42, 1;
	not.pred 	%p10, %p9;
	@%p10 bra 	$L__BB3_28;
	mad.lo.s32 	%r43, %r66, %r36, %r1;
	mul.wide.s32 	%rd31, %r43, 8;
	add.s64 	%rd32, %rd2, %rd31;
	mov.b64 	%rd33, 1;
	st.global.u64 	[%rd32], %rd33;
$L__BB3_28:
	ret;

}
	// .globl	_ZN10Generators4cuda17ConvertFp16ToFp32EPK6__halfPfi
.visible .entry _ZN10Generators4cuda17ConvertFp16ToFp32EPK6__halfPfi(
	.param .u64 .ptr .align 1 _ZN10Generators4cuda17ConvertFp16ToFp32EPK6__halfPfi_param_0,
	.param .u64 .ptr .align 1 _ZN10Generators4cuda17ConvertFp16ToFp32EPK6__halfPfi_param_1,
	.param .u32 _ZN10Generators4cuda17ConvertFp16ToFp32EPK6__halfPfi_param_2
)
{
	.reg .pred 	%p<2>;
	.reg .b16 	%rs<2>;
	.reg .b32 	%r<6>;
	.reg .b32 	%f<2>;
	.reg .b64 	%rd<9>;

	ld.param.u64 	%rd1, [_ZN10Generators4cuda17ConvertFp16ToFp32EPK6__halfPfi_param_0];
	ld.param.u64 	%rd2, [_ZN10Generators4cuda17ConvertFp16ToFp32EPK6__halfPfi_param_1];
	ld.param.u32 	%r2, [_ZN10Generators4cuda17ConvertFp16ToFp32EPK6__halfPfi_param_2];
	mov.u32 	%r3, %tid.x;
	mov.u32 	%r4, %ctaid.x;
	mov.u32 	%r5, %ntid.x;
	mad.lo.s32 	%r1, %r4, %r5, %r3;
	setp.ge.s32 	%p1, %r1, %r2;
	@%p1 bra 	$L__BB4_2;
	cvta.to.global.u64 	%rd3, %rd1;
	cvta.to.global.u64 	%rd4, %rd2;
	mul.wide.s32 	%rd5, %r1, 2;
	add.s64 	%rd6, %rd3, %rd5;
	ld.global.u16 	%rs1, [%rd6];
	// begin inline asm
	{  cvt.f32.f16 %f1, %rs1;}

	// end inline asm
	mul.wide.s32 	%rd7, %r1, 4;
	add.s64 	%rd8, %rd4, %rd7;
	st.global.f32 	[%rd8], %f1;
$L__BB4_2:
	ret;

}
	// .globl	_ZN10Generators4cuda19ConvertInt32ToInt64EPKiPli
.visible .entry _ZN10Generators4cuda19ConvertInt32ToInt64EPKiPli(
	.param .u64 .ptr .align 1 _ZN10Generators4cuda19ConvertInt32ToInt64EPKiPli_param_0,
	.param .u64 .ptr .align 1 _ZN10Generators4cuda19ConvertInt32ToInt64EPKiPli_param_1,
	.param .u32 _ZN10Generators4cuda19ConvertInt32ToInt64EPKiPli_param_2
)
{
	.reg .pred 	%p<2>;
	.reg .b32 	%r<6>;
	.reg .b64 	%rd<10>;

	ld.param.u64 	%rd1, [_ZN10Generators4cuda19ConvertInt32ToInt64EPKiPli_param_0];
	ld.param.u64 	%rd2, [_ZN10Generators4cuda19ConvertInt32ToInt64EPKiPli_param_1];
	ld.param.u32 	%r2, [_ZN10Generators4cuda19ConvertInt32ToInt64EPKiPli_param_2];
	mov.u32 	%r3, %tid.x;
	mov.u32 	%r4, %ctaid.x;
	mov.u32 	%r5, %ntid.x;
	mad.lo.s32 	%r1, %r4, %r5, %r3;
	setp.ge.s32 	%p1, %r1, %r2;
	@%p1 bra 	$L__BB5_2;
	cvta.to.global.u64 	%rd3, %rd1;
	cvta.to.global.u64 	%rd4, %rd2;
	mul.wide.s32 	%rd5, %r1, 4;
	add.s64 	%rd6, %rd3, %rd5;
	ld.global.s32 	%rd7, [%rd6];
	mul.wide.s32 	%rd8, %r1, 8;
	add.s64 	%rd9, %rd4, %rd8;
	st.global.u64 	[%rd9], %rd7;
$L__BB5_2:
	ret;

}


// ===== COMPILED SASS (sm_100) =====

	.target	sm_100

	.elftype	@"ET_EXEC"


//--------------------- .note.nv.tkinfo           --------------------------
	.section	.note.nv.tkinfo,"",@"SHT_NOTE"
	.sectionflags	@"SHF_NOTE_NV_TKINFO"
	.tkinfo
        /*0018*/ 	.word	0x00000002
        /*0030*/ 	.string	""
        /*0030*/ 	.string	"ptxas"
        /*0030*/ 	.string	"Cuda compilation tools, release 13.0, V13.0.88"
        /*0030*/ 	.string	"Build cuda_13.0.r13.0/compiler.36424714_0"
        /*0030*/ 	.string	"-arch sm_100 -m 64 "



//--------------------- .note.nv.cuinfo           --------------------------
	.section	.note.nv.cuinfo,"",@"SHT_NOTE"
	.sectionflags	@"SHF_NOTE_NV_CUINFO"
        /*0018*/ 	.short	0x0002
        /*001a*/ 	.short	0x0064
        /*001c*/ 	.short	0x0082
	.zero		2


//--------------------- .nv.info                  --------------------------
	.section	.nv.info,"",@"SHT_CUDA_INFO"
	.align	4


	//----- nvinfo : EIATTR_REGCOUNT
	.align		4
        /*0000*/ 	.byte	0x04, 0x2f
        /*0002*/ 	.short	(.L_1 - .L_0)
	.align		4
.L_0:
        /*0004*/ 	.word	index@(_ZN10Generators4cuda21Gpt_UpdatePositionIdsEPiii)
        /*0008*/ 	.word	0x0000000c


	//----- nvinfo : EIATTR_FRAME_SIZE
	.align		4
.L_1:
        /*000c*/ 	.byte	0x04, 0x11
        /*000e*/ 	.short	(.L_3 - .L_2)
	.align		4
.L_2:
        /*0010*/ 	.word	index@(_ZN10Generators4cuda21Gpt_UpdatePositionIdsEPiii)
        /*0014*/ 	.word	0x00000000


	//----- nvinfo : EIATTR_REGCOUNT
	.align		4
.L_3:
        /*0018*/ 	.byte	0x04, 0x2f
        /*001a*/ 	.short	(.L_5 - .L_4)
	.align		4
.L_4:
        /*001c*/ 	.word	index@(_ZN10Generators4cuda14Gpt_UpdateMaskEPiPKiii)
        /*0020*/ 	.word	0x0000001c


	//----- nvinfo : EIATTR_FRAME_SIZE
	.align		4
.L_5:
        /*0024*/ 	.byte	0x04, 0x11
        /*0026*/ 	.short	(.L_7 - .L_6)
	.align		4
.L_6:
        /*0028*/ 	.word	index@(_ZN10Generators4cuda14Gpt_UpdateMaskEPiPKiii)
        /*002c*/ 	.word	0x00000000


	//----- nvinfo : EIATTR_REGCOUNT
	.align		4
.L_7:
        /*0030*/ 	.byte	0x04, 0x2f
        /*0032*/ 	.short	(.L_9 - .L_8)
	.align		4
.L_8:
        /*0034*/ 	.word	index@(_ZN10Generators4cuda21Gpt_UpdatePositionIdsEPlii)
        /*0038*/ 	.word	0x0000000d


	//----- nvinfo : EIATTR_FRAME_SIZE
	.align		4
.L_9:
        /*003c*/ 	.byte	0x04, 0x11
        /*003e*/ 	.short	(.L_11 - .L_10)
	.align		4
.L_10:
        /*0040*/ 	.word	index@(_ZN10Generators4cuda21Gpt_UpdatePositionIdsEPlii)
        /*0044*/ 	.word	0x00000000


	//----- nvinfo : EIATTR_REGCOUNT
	.align		4
.L_11:
        /*0048*/ 	.byte	0x04, 0x2f
        /*004a*/ 	.short	(.L_13 - .L_12)
	.align		4
.L_12:
        /*004c*/ 	.word	index@(_ZN10Generators4cuda14Gpt_UpdateMaskEPlPKlii)
        /*0050*/ 	.word	0x0000001d


	//----- nvinfo : EIATTR_FRAME_SIZE
	.align		4
.L_13:
        /*0054*/ 	.byte	0x04, 0x11
        /*0056*/ 	.short	(.L_15 - .L_14)
	.align		4
.L_14:
        /*0058*/ 	.word	index@(_ZN10Generators4cuda14Gpt_UpdateMaskEPlPKlii)
        /*005c*/ 	.word	0x00000000


	//----- nvinfo : EIATTR_REGCOUNT
	.align		4
.L_15:
        /*0060*/ 	.byte	0x04, 0x2f
        /*0062*/ 	.short	(.L_17 - .L_16)
	.align		4
.L_16:
        /*0064*/ 	.word	index@(_ZN10Generators4cuda17ConvertFp16ToFp32EPK6__halfPfi)
        /*0068*/ 	.word	0x0000000a


	//----- nvinfo : EIATTR_FRAME_SIZE
	.align		4
.L_17:
        /*006c*/ 	.byte	0x04, 0x11
        /*006e*/ 	.short	(.L_19 - .L_18)
	.align		4
.L_18:
        /*0070*/ 	.word	index@(_ZN10Generators4cuda17ConvertFp16ToFp32EPK6__halfPfi)
        /*0074*/ 	.word	0x00000000


	//----- nvinfo : EIATTR_REGCOUNT
	.align		4
.L_19:
        /*0078*/ 	.byte	0x04, 0x2f
        /*007a*/ 	.short	(.L_21 - .L_20)
	.align		4
.L_20:
        /*007c*/ 	.word	index@(_ZN10Generators4cuda19ConvertInt32ToInt64EPKiPli)
        /*0080*/ 	.word	0x0000000c


	//----- nvinfo : EIATTR_FRAME_SIZE
	.align		4
.L_21:
        /*0084*/ 	.byte	0x04, 0x11
        /*0086*/ 	.short	(.L_23 - .L_22)
	.align		4
.L_22:
        /*0088*/ 	.word	index@(_ZN10Generators4cuda19ConvertInt32ToInt64EPKiPli)
        /*008c*/ 	.word	0x00000000


	//----- nvinfo : EIATTR_MIN_STACK_SIZE
	.align		4
.L_23:
        /*0090*/ 	.byte	0x04, 0x12
        /*0092*/ 	.short	(.L_25 - .L_24)
	.align		4
.L_24:
        /*0094*/ 	.word	index@(_ZN10Generators4cuda19ConvertInt32ToInt64EPKiPli)
        /*0098*/ 	.word	0x00000000


	//----- nvinfo : EIATTR_MIN_STACK_SIZE
	.align		4
.L_25:
        /*009c*/ 	.byte	0x04, 0x12
        /*009e*/ 	.short	(.L_27 - .L_26)
	.align		4
.L_26:
        /*00a0*/ 	.word	index@(_ZN10Generators4cuda17ConvertFp16ToFp32EPK6__halfPfi)
        /*00a4*/ 	.word	0x00000000


	//----- nvinfo : EIATTR_MIN_STACK_SIZE
	.align		4
.L_27:
        /*00a8*/ 	.byte	0x04, 0x12
        /*00aa*/ 	.short	(.L_29 - .L_28)
	.align		4
.L_28:
        /*00ac*/ 	.word	index@(_ZN10Generators4cuda14Gpt_UpdateMaskEPlPKlii)
        /*00b0*/ 	.word	0x00000000


	//----- nvinfo : EIATTR_MIN_STACK_SIZE
	.align		4
.L_29:
        /*00b4*/ 	.byte	0x04, 0x12
        /*00b6*/ 	.short	(.L_31 - .L_30)
	.align		4
.L_30:
        /*00b8*/ 	.word	index@(_ZN10Generators4cuda21Gpt_UpdatePositionIdsEPlii)
        /*00bc*/ 	.word	0x00000000


	//----- nvinfo : EIATTR_MIN_STACK_SIZE
	.align		4
.L_31:
        /*00c0*/ 	.byte	0x04, 0x12
        /*00c2*/ 	.short	(.L_33 - .L_32)
	.align		4
.L_32:
        /*00c4*/ 	.word	index@(_ZN10Generators4cuda14Gpt_UpdateMaskEPiPKiii)
        /*00c8*/ 	.word	0x00000000


	//----- nvinfo : EIATTR_MIN_STACK_SIZE
	.align		4
.L_33:
        /*00cc*/ 	.byte	0x04, 0x12
        /*00ce*/ 	.short	(.L_35 - .L_34)
	.align		4
.L_34:
        /*00d0*/ 	.word	index@(_ZN10Generators4cuda21Gpt_UpdatePositionIdsEPiii)
        /*00d4*/ 	.word	0x00000000
.L_35:


//--------------------- .nv.compat                --------------------------
	.section	.nv.compat,"",@"SHT_CUDA_COMPAT_INFO"
	.align	4
        /*0000*/ 	.byte	0x02, 0x09, 0x00, 0x00, 0x02, 0x02, 0x01, 0x00, 0x02, 0x05, 0x05, 0x00, 0x03, 0x07, 0x01, 0x01
        /*0010*/ 	.byte	0x02, 0x03, 0x00, 0x00, 0x02, 0x06, 0x01, 0x00, 0x04, 0x0b, 0x08, 0x00, 0x09, 0x00, 0x00, 0x00
        /*0020*/ 	.byte	0x00, 0x00, 0x00, 0x00


//--------------------- .nv.info._ZN10Generators4cuda19ConvertInt32ToInt64EPKiPli --------------------------
	.section	.nv.info._ZN10Generators4cuda19ConvertInt32ToInt64EPKiPli,"",@"SHT_CUDA_INFO"
	.sectionflags	@""
	.align	4


	//----- nvinfo : EIATTR_CUDA_API_VERSION
	.align		4
        /*0000*/ 	.byte	0x04, 0x37
        /*0002*/ 	.short	(.L_37 - .L_36)
.L_36:
        /*0004*/ 	.word	0x00000082


	//----- nvinfo : EIATTR_KPARAM_INFO
	.align		4
.L_37:
        /*0008*/ 	.byte	0x04, 0x17
        /*000a*/ 	.short	(.L_39 - .L_38)
.L_38:
        /*000c*/ 	.word	0x00000000
        /*0010*/ 	.short	0x0002
        /*0012*/ 	.short	0x0010
        /*0014*/ 	.byte	0x00, 0xf0, 0x11, 0x00


	//----- nvinfo : EIATTR_KPARAM_INFO
	.align		4
.L_39:
        /*0018*/ 	.byte	0x04, 0x17
        /*001a*/ 	.short	(.L_41 - .L_40)
.L_40:
        /*001c*/ 	.word	0x00000000
        /*0020*/ 	.short	0x0001
        /*0022*/ 	.short	0x0008
        /*0024*/ 	.byte	0x00, 0xf5, 0x21, 0x00


	//----- nvinfo : EIATTR_KPARAM_INFO
	.align		4
.L_41:
        /*0028*/ 	.byte	0x04, 0x17
        /*002a*/ 	.short	(.L_43 - .L_42)
.L_42:
        /*002c*/ 	.word	0x00000000
        /*0030*/ 	.short	0x0000
        /*0032*/ 	.short	0x0000
        /*0034*/ 	.byte	0x00, 0xf5, 0x21, 0x00


	//----- nvinfo : EIATTR_SPARSE_MMA_MASK
	.align		4
.L_43:
        /*0038*/ 	.byte	0x03, 0x50
        /*003a*/ 	.short	0x0000


	//----- nvinfo : EIATTR_MAXREG_COUNT
	.align		4
        /*003c*/ 	.byte	0x03, 0x1b
        /*003e*/ 	.short	0x00ff


	//----- nvinfo : EIATTR_MERCURY_ISA_VERSION
	.align		4
        /*0040*/ 	.byte	0x03, 0x5f
        /*0042*/ 	.short	0x0101


	//----- nvinfo : EIATTR_VRC_CTA_INIT_COUNT
	.align		4
        /*0044*/ 	.byte	0x02, 0x4a
	.zero		1
	.zero		1


	//----- nvinfo : EIATTR_EXIT_INSTR_OFFSETS
	.align		4
        /*0048*/ 	.byte	0x04, 0x1c
        /*004a*/ 	.short	(.L_45 - .L_44)


	//   ....[0]....
.L_44:
        /*004c*/ 	.word	0x00000070


	//   ....[1]....
        /*0050*/ 	.word	0x00000100


	//----- nvinfo : EIATTR_CBANK_PARAM_SIZE
	.align		4
.L_45:
        /*0054*/ 	.byte	0x03, 0x19
        /*0056*/ 	.short	0x0014


	//----- nvinfo : EIATTR_PARAM_CBANK
	.align		4
        /*0058*/ 	.byte	0x04, 0x0a
        /*005a*/ 	.short	(.L_47 - .L_46)
	.align		4
.L_46:
        /*005c*/ 	.word	index@(.nv.constant0._ZN10Generators4cuda19ConvertInt32ToInt64EPKiPli)
        /*0060*/ 	.short	0x0380
        /*0062*/ 	.short	0x0014


	//----- nvinfo : EIATTR_SW_WAR
	.align		4
.L_47:
        /*0064*/ 	.byte	0x04, 0x36
        /*0066*/ 	.short	(.L_49 - .L_48)
.L_48:
        /*0068*/ 	.word	0x00000008
.L_49:


//--------------------- .nv.info._ZN10Generators4cuda17ConvertFp16ToFp32EPK6__halfPfi --------------------------
	.section	.nv.info._ZN10Generators4cuda17ConvertFp16ToFp32EPK6__halfPfi,"",@"SHT_CUDA_INFO"
	.sectionflags	@""
	.align	4


	//----- nvinfo : EIATTR_CUDA_API_VERSION
	.align		4
        /*0000*/ 	.byte	0x04, 0x37
        /*0002*/ 	.short	(.L_51 - .L_50)
.L_50:
        /*0004*/ 	.word	0x00000082


	//----- nvinfo : EIATTR_KPARAM_INFO
	.align		4
.L_51:
        /*0008*/ 	.byte	0x04, 0x17
        /*000a*/ 	.short	(.L_53 - .L_52)
.L_52:
        /*000c*/ 	.word	0x00000000
        /*0010*/ 	.short	0x0002
        /*0012*/ 	.short	0x0010
        /*0014*/ 	.byte	0x00, 0xf0, 0x11, 0x00


	//----- nvinfo : EIATTR_KPARAM_INFO
	.align		4
.L_53:
        /*0018*/ 	.byte	0x04, 0x17
        /*001a*/ 	.short	(.L_55 - .L_54)
.L_54:
        /*001c*/ 	.word	0x00000000
        /*0020*/ 	.short	0x0001
        /*0022*/ 	.short	0x0008
        /*0024*/ 	.byte	0x00, 0xf5, 0x21, 0x00


	//----- nvinfo : EIATTR_KPARAM_INFO
	.align		4
.L_55:
        /*0028*/ 	.byte	0x04, 0x17
        /*002a*/ 	.short	(.L_57 - .L_56)
.L_56:
        /*002c*/ 	.word	0x00000000
        /*0030*/ 	.short	0x0000
        /*0032*/ 	.short	0x0000
        /*0034*/ 	.byte	0x00, 0xf5, 0x21, 0x00


	//----- nvinfo : EIATTR_SPARSE_MMA_MASK
	.align		4
.L_57:
        /*0038*/ 	.byte	0x03, 0x50
        /*003a*/ 	.short	0x0000


	//----- nvinfo : EIATTR_MAXREG_COUNT
	.align		4
        /*003c*/ 	.byte	0x03, 0x1b
        /*003e*/ 	.short	0x00ff


	//----- nvinfo : EIATTR_MERCURY_ISA_VERSION
	.align		4
        /*0040*/ 	.byte	0x03, 0x5f
        /*0042*/ 	.short	0x0101


	//----- nvinfo : EIATTR_VRC_CTA_INIT_COUNT
	.align		4
        /*0044*/ 	.byte	0x02, 0x4a
	.zero		1
	.zero		1


	//----- nvinfo : EIATTR_EXIT_INSTR_OFFSETS
	.align		4
        /*0048*/ 	.byte	0x04, 0x1c
        /*004a*/ 	.short	(.L_59 - .L_58)


	//   ....[0]....
.L_58:
        /*004c*/ 	.word	0x00000070


	//   ....[1]....
        /*0050*/ 	.word	0x00000100


	//----- nvinfo : EIATTR_CBANK_PARAM_SIZE
	.align		4
.L_59:
        /*0054*/ 	.byte	0x03, 0x19
        /*0056*/ 	.short	0x0014


	//----- nvinfo : EIATTR_PARAM_CBANK
	.align		4
        /*0058*/ 	.byte	0x04, 0x0a
        /*005a*/ 	.short	(.L_61 - .L_60)
	.align		4
.L_60:
        /*005c*/ 	.word	index@(.nv.constant0._ZN10Generators4cuda17ConvertFp16ToFp32EPK6__halfPfi)
        /*0060*/ 	.short	0x0380
        /*0062*/ 	.short	0x0014


	//----- nvinfo : EIATTR_SW_WAR
	.align		4
.L_61:
        /*0064*/ 	.byte	0x04, 0x36
        /*0066*/ 	.short	(.L_63 - .L_62)
.L_62:
        /*0068*/ 	.word	0x00000008
.L_63:


//--------------------- .nv.info._ZN10Generators4cuda14Gpt_UpdateMaskEPlPKlii --------------------------
	.section	.nv.info._ZN10Generators4cuda14Gpt_UpdateMaskEPlPKlii,"",@"SHT_CUDA_INFO"
	.sectionflags	@""
	.align	4


	//----- nvinfo : EIATTR_CUDA_API_VERSION
	.align		4
        /*0000*/ 	.byte	0x04, 0x37
        /*0002*/ 	.short	(.L_65 - .L_64)
.L_64:
        /*0004*/ 	.word	0x00000082


	//----- nvinfo : EIATTR_KPARAM_INFO
	.align		4
.L_65:
        /*0008*/ 	.byte	0x04, 0x17
        /*000a*/ 	.short	(.L_67 - .L_66)
.L_66:
        /*000c*/ 	.word	0x00000000
        /*0010*/ 	.short	0x0003
        /*0012*/ 	.short	0x0014
        /*0014*/ 	.byte	0x00, 0xf0, 0x11, 0x00


	//----- nvinfo : EIATTR_KPARAM_INFO
	.align		4
.L_67:
        /*0018*/ 	.byte	0x04, 0x17
        /*001a*/ 	.short	(.L_69 - .L_68)
.L_68:
        /*001c*/ 	.word	0x00000000
        /*0020*/ 	.short	0x0002
        /*0022*/ 	.short	0x0010
        /*0024*/ 	.byte	0x00, 0xf0, 0x11, 0x00


	//----- nvinfo : EIATTR_KPARAM_INFO
	.align		4
.L_69:
        /*0028*/ 	.byte	0x04, 0x17
        /*002a*/ 	.short	(.L_71 - .L_70)
.L_70:
        /*002c*/ 	.word	0x00000000
        /*0030*/ 	.short	0x0001
        /*0032*/ 	.short	0x0008
        /*0034*/ 	.byte	0x00, 0xf5, 0x21, 0x00


	//----- nvinfo : EIATTR_KPARAM_INFO
	.align		4
.L_71:
        /*0038*/ 	.byte	0x04, 0x17
        /*003a*/ 	.short	(.L_73 - .L_72)
.L_72:
        /*003c*/ 	.word	0x00000000
        /*0040*/ 	.short	0x0000
        /*0042*/ 	.short	0x0000
        /*0044*/ 	.byte	0x00, 0xf5, 0x21, 0x00


	//----- nvinfo : EIATTR_SPARSE_MMA_MASK
	.align		4
.L_73:
        /*0048*/ 	.byte	0x03, 0x50
        /*004a*/ 	.short	0x0000


	//----- nvinfo : EIATTR_MAXREG_COUNT
	.align		4
        /*004c*/ 	.byte	0x03, 0x1b
        /*004e*/ 	.short	0x00ff


	//----- nvinfo : EIATTR_MERCURY_ISA_VERSION
	.align		4
        /*0050*/ 	.byte	0x03, 0x5f
        /*0052*/ 	.short	0x0101


	//----- nvinfo : EIATTR_VRC_CTA_INIT_COUNT
	.align		4
        /*0054*/ 	.byte	0x02, 0x4a
	.zero		1
	.zero		1


	//----- nvinfo : EIATTR_EXIT_INSTR_OFFSETS
	.align		4
        /*0058*/ 	.byte	0x04, 0x1c
        /*005a*/ 	.short	(.L_75 - .L_74)


	//   ....[0]....
.L_74:
        /*005c*/ 	.word	0x00000030


	//   ....[1]....
        /*0060*/ 	.word	0x00000a30


	//   ....[2]....
        /*0064*/ 	.word	0x00000c30


	//   ....[3]....
        /*0068*/ 	.word	0x00000d50


	//   ....[4]....
        /*006c*/ 	.word	0x00000e30


	//   ....[5]....
        /*0070*/ 	.word	0x00000ea0


	//----- nvinfo : EIATTR_CBANK_PARAM_SIZE
	.align		4
.L_75:
        /*0074*/ 	.byte	0x03, 0x19
        /*0076*/ 	.short	0x0018


	//----- nvinfo : EIATTR_PARAM_CBANK
	.align		4
        /*0078*/ 	.byte	0x04, 0x0a
        /*007a*/ 	.short	(.L_77 - .L_76)
	.align		4
.L_76:
        /*007c*/ 	.word	index@(.nv.constant0._ZN10Generators4cuda14Gpt_UpdateMaskEPlPKlii)
        /*0080*/ 	.short	0x0380
        /*0082*/ 	.short	0x0018


	//----- nvinfo : EIATTR_SW_WAR
	.align		4
.L_77:
        /*0084*/ 	.byte	0x04, 0x36
        /*0086*/ 	.short	(.L_79 - .L_78)
.L_78:
        /*0088*/ 	.word	0x00000008
.L_79:


//--------------------- .nv.info._ZN10Generators4cuda21Gpt_UpdatePositionIdsEPlii --------------------------
	.section	.nv.info._ZN10Generators4cuda21Gpt_UpdatePositionIdsEPlii,"",@"SHT_CUDA_INFO"
	.sectionflags	@""
	.align	4


	//----- nvinfo : EIATTR_CUDA_API_VERSION
	.align		4
        /*0000*/ 	.byte	0x04, 0x37
        /*0002*/ 	.short	(.L_81 - .L_80)
.L_80:
        /*0004*/ 	.word	0x00000082


	//----- nvinfo : EIATTR_KPARAM_INFO
	.align		4
.L_81:
        /*0008*/ 	.byte	0x04, 0x17
        /*000a*/ 	.short	(.L_83 - .L_82)
.L_82:
        /*000c*/ 	.word	0x00000000
        /*0010*/ 	.short	0x0002
        /*0012*/ 	.short	0x000c
        /*0014*/ 	.byte	0x00, 0xf0, 0x11, 0x00


	//----- nvinfo : EIATTR_KPARAM_INFO
	.align		4
.L_83:
        /*0018*/ 	.byte	0x04, 0x17
        /*001a*/ 	.short	(.L_85 - .L_84)
.L_84:
        /*001c*/ 	.word	0x00000000
        /*0020*/ 	.short	0x0001
        /*0022*/ 	.short	0x0008
        /*0024*/ 	.byte	0x00, 0xf0, 0x11, 0x00


	//----- nvinfo : EIATTR_KPARAM_INFO
	.align		4
.L_85:
        /*0028*/ 	.byte	0x04, 0x17
        /*002a*/ 	.short	(.L_87 - .L_86)
.L_86:
        /*002c*/ 	.word	0x00000000
        /*0030*/ 	.short	0x0000
        /*0032*/ 	.short	0x0000
        /*0034*/ 	.byte	0x00, 0xf5, 0x21, 0x00


	//----- nvinfo : EIATTR_SPARSE_MMA_MASK
	.align		4
.L_87:
        /*0038*/ 	.byte	0x03, 0x50
        /*003a*/ 	.short	0x0000


	//----- nvinfo : EIATTR_MAXREG_COUNT
	.align		4
        /*003c*/ 	.byte	0x03, 0x1b
        /*003e*/ 	.short	0x00ff


	//----- nvinfo : EIATTR_MERCURY_ISA_VERSION
	.align		4
        /*0040*/ 	.byte	0x03, 0x5f
        /*0042*/ 	.short	0x0101


	//----- nvinfo : EIATTR_VRC_CTA_INIT_COUNT
	.align		4
        /*0044*/ 	.byte	0x02, 0x4a
	.zero		1
	.zero		1


	//----- nvinfo : EIATTR_EXIT_INSTR_OFFSETS
	.align		4
        /*0048*/ 	.byte	0x04, 0x1c
        /*004a*/ 	.short	(.L_89 - .L_88)


	//   ....[0]....
.L_88:
        /*004c*/ 	.word	0x00000030


	//   ....[1]....
        /*0050*/ 	.word	0x000002d0


	//   ....[2]....
        /*0054*/ 	.word	0x000003d0


	//   ....[3]....
        /*0058*/ 	.word	0x00000490


	//   ....[4]....
        /*005c*/ 	.word	0x00000530


	//----- nvinfo : EIATTR_CBANK_PARAM_SIZE
	.align		4
.L_89:
        /*0060*/ 	.byte	0x03, 0x19
        /*0062*/ 	.short	0x0010


	//----- nvinfo : EIATTR_PARAM_CBANK
	.align		4
        /*0064*/ 	.byte	0x04, 0x0a
        /*0066*/ 	.short	(.L_91 - .L_90)
	.align		4
.L_90:
        /*0068*/ 	.word	index@(.nv.constant0._ZN10Generators4cuda21Gpt_UpdatePositionIdsEPlii)
        /*006c*/ 	.short	0x0380
        /*006e*/ 	.short	0x0010


	//----- nvinfo : EIATTR_SW_WAR
	.align		4
.L_91:
        /*0070*/ 	.byte	0x04, 0x36
        /*0072*/ 	.short	(.L_93 - .L_92)
.L_92:
        /*0074*/ 	.word	0x00000008
.L_93:


//--------------------- .nv.info._ZN10Generators4cuda14Gpt_UpdateMaskEPiPKiii --------------------------
	.section	.nv.info._ZN10Generators4cuda14Gpt_UpdateMaskEPiPKiii,"",@"SHT_CUDA_INFO"
	.sectionflags	@""
	.align	4


	//----- nvinfo : EIATTR_CUDA_API_VERSION
	.align		4
        /*0000*/ 	.byte	0x04, 0x37
        /*0002*/ 	.short	(.L_95 - .L_94)
.L_94:
        /*0004*/ 	.word	0x00000082


	//----- nvinfo : EIATTR_KPARAM_INFO
	.align		4
.L_95:
        /*0008*/ 	.byte	0x04, 0x17
        /*000a*/ 	.short	(.L_97 - .L_96)
.L_96:
        /*000c*/ 	.word	0x00000000
        /*0010*/ 	.short	0x0003
        /*0012*/ 	.short	0x0014
        /*0014*/ 	.byte	0x00, 0xf0, 0x11, 0x00


	//----- nvinfo : EIATTR_KPARAM_INFO
	.align		4
.L_97:
        /*0018*/ 	.byte	0x04, 0x17
        /*001a*/ 	.short	(.L_99 - .L_98)
.L_98:
        /*001c*/ 	.word	0x00000000
        /*0020*/ 	.short	0x0002
        /*0022*/ 	.short	0x0010
        /*0024*/ 	.byte	0x00, 0xf0, 0x11, 0x00


	//----- nvinfo : EIATTR_KPARAM_INFO
	.align		4
.L_99:
        /*0028*/ 	.byte	0x04, 0x17
        /*002a*/ 	.short	(.L_101 - .L_100)
.L_100:
        /*002c*/ 	.word	0x00000000
        /*0030*/ 	.short	0x0001
        /*0032*/ 	.short	0x0008
        /*0034*/ 	.byte	0x00, 0xf5, 0x21, 0x00


	//----- nvinfo : EIATTR_KPARAM_INFO
	.align		4
.L_101:
        /*0038*/ 	.byte	0x04, 0x17
        /*003a*/ 	.short	(.L_103 - .L_102)
.L_102:
        /*003c*/ 	.word	0x00000000
        /*0040*/ 	.short	0x0000
        /*0042*/ 	.short	0x0000
        /*0044*/ 	.byte	0x00, 0xf5, 0x21, 0x00


	//----- nvinfo : EIATTR_SPARSE_MMA_MASK
	.align		4
.L_103:
        /*0048*/ 	.byte	0x03, 0x50
        /*004a*/ 	.short	0x0000


	//----- nvinfo : EIATTR_MAXREG_COUNT
	.align		4
        /*004c*/ 	.byte	0x03, 0x1b
        /*004e*/ 	.short	0x00ff


	//----- nvinfo : EIATTR_MERCURY_ISA_VERSION
	.align		4
        /*0050*/ 	.byte	0x03, 0x5f
        /*0052*/ 	.short	0x0101


	//----- nvinfo : EIATTR_VRC_CTA_INIT_COUNT
	.align		4
        /*0054*/ 	.byte	0x02, 0x4a
	.zero		1
	.zero		1


	//----- nvinfo : EIATTR_EXIT_INSTR_OFFSETS
	.align		4
        /*0058*/ 	.byte	0x04, 0x1c
        /*005a*/ 	.short	(.L_105 - .L_104)


	//   ....[0]....
.L_104:
        /*005c*/ 	.word	0x00000030


	//   ....[1]....
        /*0060*/ 	.word	0x00000a20


	//   ....[2]....
        /*0064*/ 	.word	0x00000c10


	//   ....[3]....
        /*0068*/ 	.word	0x00000d20


	//   ....[4]....
        /*006c*/ 	.word	0x00000df0


	//   ....[5]....
        /*0070*/ 	.word	0x00000e50


	//----- nvinfo : EIATTR_CBANK_PARAM_SIZE
	.align		4
.L_105:
        /*0074*/ 	.byte	0x03, 0x19
        /*0076*/ 	.short	0x0018


	//----- nvinfo : EIATTR_PARAM_CBANK
	.align		4
        /*0078*/ 	.byte	0x04, 0x0a
        /*007a*/ 	.short	(.L_107 - .L_106)
	.align		4
.L_106:
        /*007c*/ 	.word	index@(.nv.constant0._ZN10Generators4cuda14Gpt_UpdateMaskEPiPKiii)
        /*0080*/ 	.short	0x0380
        /*0082*/ 	.short	0x0018


	//----- nvinfo : EIATTR_SW_WAR
	.align		4
.L_107:
        /*0084*/ 	.byte	0x04, 0x36
        /*0086*/ 	.short	(.L_109 - .L_108)
.L_108:
        /*0088*/ 	.word	0x00000008
.L_109:


//--------------------- .nv.info._ZN10Generators4cuda21Gpt_UpdatePositionIdsEPiii --------------------------
	.section	.nv.info._ZN10Generators4cuda21Gpt_UpdatePositionIdsEPiii,"",@"SHT_CUDA_INFO"
	.sectionflags	@""
	.align	4


	//----- nvinfo : EIATTR_CUDA_API_VERSION
	.align		4
        /*0000*/ 	.byte	0x04, 0x37
        /*0002*/ 	.short	(.L_111 - .L_110)
.L_110:
        /*0004*/ 	.word	0x00000082


	//----- nvinfo : EIATTR_KPARAM_INFO
	.align		4
.L_111:
        /*0008*/ 	.byte	0x04, 0x17
        /*000a*/ 	.short	(.L_113 - .L_112)
.L_112:
        /*000c*/ 	.word	0x00000000
        /*0010*/ 	.short	0x0002
        /*0012*/ 	.short	0x000c
        /*0014*/ 	.byte	0x00, 0xf0, 0x11, 0x00


	//----- nvinfo : EIATTR_KPARAM_INFO
	.align		4
.L_113:
        /*0018*/ 	.byte	0x04, 0x17
        /*001a*/ 	.short	(.L_115 - .L_114)
.L_114:
        /*001c*/ 	.word	0x00000000
        /*0020*/ 	.short	0x0001
        /*0022*/ 	.short	0x0008
        /*0024*/ 	.byte	0x00, 0xf0, 0x11, 0x00


	//----- nvinfo : EIATTR_KPARAM_INFO
	.align		4
.L_115:
        /*0028*/ 	.byte	0x04, 0x17
        /*002a*/ 	.short	(.L_117 - .L_116)
.L_116:
        /*002c*/ 	.word	0x00000000
        /*0030*/ 	.short	0x0000
        /*0032*/ 	.short	0x0000
        /*0034*/ 	.byte	0x00, 0xf5, 0x21, 0x00


	//----- nvinfo : EIATTR_SPARSE_MMA_MASK
	.align		4
.L_117:
        /*0038*/ 	.byte	0x03, 0x50
        /*003a*/ 	.short	0x0000


	//----- nvinfo : EIATTR_MAXREG_COUNT
	.align		4
        /*003c*/ 	.byte	0x03, 0x1b
        /*003e*/ 	.short	0x00ff


	//----- nvinfo : EIATTR_MERCURY_ISA_VERSION
	.align		4
        /*0040*/ 	.byte	0x03, 0x5f
        /*0042*/ 	.short	0x0101


	//----- nvinfo : EIATTR_VRC_CTA_INIT_COUNT
	.align		4
        /*0044*/ 	.byte	0x02, 0x4a
	.zero		1
	.zero		1


	//----- nvinfo : EIATTR_EXIT_INSTR_OFFSETS
	.align		4
        /*0048*/ 	.byte	0x04, 0x1c
        /*004a*/ 	.short	(.L_119 - .L_118)


	//   ....[0]....
.L_118:
        /*004c*/ 	.word	0x00000030


	//   ....[1]....
        /*0050*/ 	.word	0x000002a0


	//   ....[2]....
        /*0054*/ 	.word	0x000003a0


	//   ....[3]....
        /*0058*/ 	.word	0x00000460


	//   ....[4]....
        /*005c*/ 	.word	0x00000500


	//----- nvinfo : EIATTR_CBANK_PARAM_SIZE
	.align		4
.L_119:
        /*0060*/ 	.byte	0x03, 0x19
        /*0062*/ 	.short	0x0010


	//----- nvinfo : EIATTR_PARAM_CBANK
	.align		4
        /*0064*/ 	.byte	0x04, 0x0a
        /*0066*/ 	.short	(.L_121 - .L_120)
	.align		4
.L_120:
        /*0068*/ 	.word	index@(.nv.constant0._ZN10Generators4cuda21Gpt_UpdatePositionIdsEPiii)
        /*006c*/ 	.short	0x0380
        /*006e*/ 	.short	0x0010


	//----- nvinfo : EIATTR_SW_WAR
	.align		4
.L_121:
        /*0070*/ 	.byte	0x04, 0x36
        /*0072*/ 	.short	(.L_123 - .L_122)
.L_122:
        /*0074*/ 	.word	0x00000008
.L_123:


//--------------------- .nv.callgraph             --------------------------
	.section	.nv.callgraph,"",@"SHT_CUDA_CALLGRAPH"
	.align	4
	.sectionentsize	8
	.align		4
        /*0000*/ 	.word	0x00000000
	.align		4
        /*0004*/ 	.word	0xffffffff
	.align		4
        /*0008*/ 	.word	0x00000000
	.align		4
        /*000c*/ 	.word	0xfffffffe
	.align		4
        /*0010*/ 	.word	0x00000000
	.align		4
        /*0014*/ 	.word	0xfffffffd
	.align		4
        /*0018*/ 	.word	0x00000000
	.align		4
        /*001c*/ 	.word	0xfffffffc


//--------------------- .text._ZN10Generators4cuda19ConvertInt32ToInt64EPKiPli --------------------------
	.section	.text._ZN10Generators4cuda19ConvertInt32ToInt64EPKiPli,"ax",@progbits
	.align	128
        .global         _ZN10Generators4cuda19ConvertInt32ToInt64EPKiPli
        .type           _ZN10Generators4cuda19ConvertInt32ToInt64EPKiPli,@function
        .size           _ZN10Generators4cuda19ConvertInt32ToInt64EPKiPli,(.L_x_38 - _ZN10Generators4cuda19ConvertInt32ToInt64EPKiPli)
        .other          _ZN10Generators4cuda19ConvertInt32ToInt64EPKiPli,@"STO_CUDA_ENTRY STV_DEFAULT"
_ZN10Generators4cuda19ConvertInt32ToInt64EPKiPli:
.text._ZN10Generators4cuda19ConvertInt32ToInt64EPKiPli:
[----:B------:R-:W-:Y:S01]  /*0000*/  LDC R1, c[0x0][0x37c] ;  /* 0x0000df00ff017b82 */ /* 0x000fe20000000800 */
[----:B------:R-:W0:Y:S07]  /*0010*/  S2R R9, SR_TID.X ;  /* 0x0000000000097919 */ /* 0x000e2e0000002100 */
[----:B------:R-:W0:Y:S01]  /*0020*/  S2UR UR4, SR_CTAID.X ;  /* 0x00000000000479c3 */ /* 0x000e220000002500 */
[----:B------:R-:W1:Y:S07]  /*0030*/  LDCU UR5, c[0x0][0x390] ;  /* 0x00007200ff0577ac */ /* 0x000e6e0008000800 */
[----:B------:R-:W0:Y:S02]  /*0040*/  LDC R0, c[0x0][0x360] ;  /* 0x0000d800ff007b82 */ /* 0x000e240000000800 */
[----:B0-----:R-:W-:-:S05]  /*0050*/  IMAD R9, R0, UR4, R9 ;  /* 0x0000000400097c24 */ /* 0x001fca000f8e0209 */
[----:B-1----:R-:W-:-:S13]  /*0060*/  ISETP.GE.AND P0, PT, R9, UR5, PT ;  /* 0x0000000509007c0c */ /* 0x002fda000bf06270 */
[----:B------:R-:W-:Y:S05]  /*0070*/  @P0 EXIT ;  /* 0x000000000000094d */ /* 0x000fea0003800000 */
[----:B------:R-:W0:Y:S01]  /*0080*/  LDC.64 R2, c[0x0][0x380] ;  /* 0x0000e000ff027b82 */ /* 0x000e220000000a00 */
[----:B------:R-:W1:Y:S07]  /*0090*/  LDCU.64 UR4, c[0x0][0x358] ;  /* 0x00006b00ff0477ac */ /* 0x000e6e0008000a00 */
[----:B------:R-:W2:Y:S01]  /*00a0*/  LDC.64 R6, c[0x0][0x388] ;  /* 0x0000e200ff067b82 */ /* 0x000ea20000000a00 */
[----:B0-----:R-:W-:-:S05]  /*00b0*/  IMAD.WIDE R2, R9, 0x4, R2 ;  /* 0x0000000409027825 */ /* 0x001fca00078e0202 */
[----:B-1----:R-:W3:Y:S01]  /*00c0*/  LDG.E R4, desc[UR4][R2.64] ;  /* 0x0000000402047981 */ /* 0x002ee2000c1e1900 */
[----:B--2---:R-:W-:Y:S01]  /*00d0*/  IMAD.WIDE R6, R9, 0x8, R6 ;  /* 0x0000000809067825 */ /* 0x004fe200078e0206 */
[----:B---3--:R-:W-:-:S05]  /*00e0*/  SHF.R.S32.HI R5, RZ, 0x1f, R4 ;  /* 0x0000001fff057819 */ /* 0x008fca0000011404 */
[----:B------:R-:W-:Y:S01]  /*00f0*/  STG.E.64 desc[UR4][R6.64], R4 ;  /* 0x0000000406007986 */ /* 0x000fe2000c101b04 */
[----:B------:R-:W-:Y:S05]  /*0100*/  EXIT ;  /* 0x000000000000794d */ /* 0x000fea0003800000 */
.L_x_0:
[----:B------:R-:W-:-:S00]  /*0110*/  BRA `(.L_x_0) ;  /* 0xfffffffc00fc7947 */ /* 0x000fc0000383ffff */
[----:B------:R-:W-:-:S00]  /*0120*/  NOP ;  /* 0x0000000000007918 */ /* 0x000fc00000000000 */
        /* <DEDUP_REMOVED lines=13> */
.L_x_38:


//--------------------- .text._ZN10Generators4cuda17ConvertFp16ToFp32EPK6__halfPfi --------------------------
	.section	.text._ZN10Generators4cuda17ConvertFp16ToFp32EPK6__halfPfi,"ax",@progbits
	.align	128
        .global         _ZN10Generators4cuda17ConvertFp16ToFp32EPK6__halfPfi
        .type           _ZN10Generators4cuda17ConvertFp16ToFp32EPK6__halfPfi,@function
        .size           _ZN10Generators4cuda17ConvertFp16ToFp32EPK6__halfPfi,(.L_x_39 - _ZN10Generators4cuda17ConvertFp16ToFp32EPK6__halfPfi)
        .other          _ZN10Generators4cuda17ConvertFp16ToFp32EPK6__halfPfi,@"STO_CUDA_ENTRY STV_DEFAULT"
_ZN10Generators4cuda17ConvertFp16ToFp32EPK6__halfPfi:
.text._ZN10Generators4cuda17ConvertFp16ToFp32EPK6__halfPfi:
        /* <DEDUP_REMOVED lines=11> */
[----:B0-----:R-:W-:-:S06]  /*00b0*/  IMAD.WIDE R2, R7, 0x2, R2 ;  /* 0x0000000207027825 */ /* 0x001fcc00078e0202 */
[----:B-1----:R-:W3:Y:S01]  /*00c0*/  LDG.E.U16 R2, desc[UR4][R2.64] ;  /* 0x0000000402027981 */ /* 0x002ee2000c1e1500 */
[----:B--2---:R-:W-:-:S04]  /*00d0*/  IMAD.WIDE R4, R7, 0x4, R4 ;  /* 0x0000000407047825 */ /* 0x004fc800078e0204 */
[----:B---3--:R-:W-:-:S05]  /*00e0*/  HADD2.F32 R7, -RZ, R2.H0_H0 ;  /* 0x20000002ff077230 */ /* 0x008fca0000004100 */
[----:B------:R-:W-:Y:S01]  /*00f0*/  STG.E desc[UR4][R4.64], R7 ;  /* 0x0000000704007986 */ /* 0x000fe2000c101904 */
[----:B------:R-:W-:Y:S05]  /*0100*/  EXIT ;  /* 0x000000000000794d */ /* 0x000fea0003800000 */
.L_x_1:
        /* <DEDUP_REMOVED lines=15> */
.L_x_39:


//--------------------- .text._ZN10Generators4cuda14Gpt_UpdateMaskEPlPKlii --------------------------
	.section	.text._ZN10Generators4cuda14Gpt_UpdateMaskEPlPKlii,"ax",@progbits
	.align	128
        .global         _ZN10Generators4cuda14Gpt_UpdateMaskEPlPKlii
        .type           _ZN10Generators4cuda14Gpt_UpdateMaskEPlPKlii,@function
        .size           _ZN10Generators4cuda14Gpt_UpdateMaskEPlPKlii,(.L_x_40 - _ZN10Generators4cuda14Gpt_UpdateMaskEPlPKlii)
        .other          _ZN10Generators4cuda14Gpt_UpdateMaskEPlPKlii,@"STO_CUDA_ENTRY STV_DEFAULT"
_ZN10Generators4cuda14Gpt_UpdateMaskEPlPKlii:
.text._ZN10Generators4cuda14Gpt_UpdateMaskEPlPKlii:
[----:B------:R-:W-:Y:S08]  /*0000*/  LDC R1, c[0x0][0x37c] ;  /* 0x0000df00ff017b82 */ /* 0x000ff00000000800 */
[----:B------:R-:W0:Y:S02]  /*0010*/  LDC R2, c[0x0][0x390] ;  /* 0x0000e400ff027b82 */ /* 0x000e240000000800 */
[----:B0-----:R-:W-:-:S13]  /*0020*/  ISETP.GE.AND P0, PT, R2, 0x1, PT ;  /* 0x000000010200780c */ /* 0x001fda0003f06270 */
[----:B------:R-:W-:Y:S05]  /*0030*/  @!P0 EXIT ;  /* 0x000000000000894d */ /* 0x000fea0003800000 */
[----:B------:R-:W0:Y:S01]  /*0040*/  LDC R3, c[0x0][0x394] ;  /* 0x0000e500ff037b82 */ /* 0x000e220000000800 */
[----:B------:R-:W1:Y:S01]  /*0050*/  LDCU.64 UR8, c[0x0][0x358] ;  /* 0x00006b00ff0877ac */ /* 0x000e620008000a00 */
[C---:B0-----:R-:W-:Y:S01]  /*0060*/  ISETP.GE.AND P0, PT, R3.reuse, 0x2, PT ;  /* 0x000000020300780c */ /* 0x041fe20003f06270 */
[----:B------:R-:W-:-:S12]  /*0070*/  VIADD R0, R3, 0xffffffff ;  /* 0xffffffff03007836 */ /* 0x000fd80000000000 */
[----:B-1----:R-:W-:Y:S05]  /*0080*/  @!P0 BRA `(.L_x_2) ;  /* 0x0000000800708947 */ /* 0x002fea0003800000 */
[----:B------:R-:W0:Y:S01]  /*0090*/  LDCU.64 UR6, c[0x0][0x388] ;  /* 0x00007100ff0677ac */ /* 0x000e220008000a00 */
[C---:B------:R-:W-:Y:S01]  /*00a0*/  IADD3 R13, PT, PT, R3.reuse, 0xf, RZ ;  /* 0x0000000f030d7810 */ /* 0x040fe20007ffe0ff */
[C---:B------:R-:W-:Y:S02]  /*00b0*/  VIADD R4, R3.reuse, 0x7 ;  /* 0x0000000703047836 */ /* 0x040fe40000000000 */
[----:B------:R-:W-:Y:S01]  /*00c0*/  VIADD R3, R3, 0xfffffffe ;  /* 0xfffffffe03037836 */ /* 0x000fe20000000000 */
[----:B------:R-:W-:Y:S01]  /*00d0*/  LOP3.LUT R2, R13, 0xf, RZ, 0xc0, !PT ;  /* 0x0000000f0d027812 */ /* 0x000fe200078ec0ff */
[----:B------:R-:W-:Y:S01]  /*00e0*/  UMOV UR4, URZ ;  /* 0x000000ff00047c82 */ /* 0x000fe20008000000 */
[----:B------:R-:W-:Y:S02]  /*00f0*/  LOP3.LUT R5, R4, 0x7, RZ, 0xc0, !PT ;  /* 0x0000000704057812 */ /* 0x000fe400078ec0ff */
[----:B------:R-:W-:Y:S02]  /*0100*/  IADD3 R2, PT, PT, R2, -0x1, RZ ;  /* 0xffffffff02027810 */ /* 0x000fe40007ffe0ff */
[----:B------:R-:W-:Y:S01]  /*0110*/  ISETP.GE.U32.AND P0, PT, R3, 0xf, PT ;  /* 0x0000000f0300780c */ /* 0x000fe20003f06070 */
[----:B------:R-:W-:Y:S01]  /*0120*/  VIADD R5, R5, 0xffffffff ;  /* 0xffffffff05057836 */ /* 0x000fe20000000000 */
[----:B------:R-:W-:-:S02]  /*0130*/  ISETP.GE.U32.AND P2, PT, R2, 0x7, PT ;  /* 0x000000070200780c */ /* 0x000fc40003f46070 */
[----:B------:R-:W-:Y:S02]  /*0140*/  LOP3.LUT R2, R0, 0xfffffff0, RZ, 0xc0, !PT ;  /* 0xfffffff000027812 */ /* 0x000fe400078ec0ff */
[----:B------:R-:W-:Y:S01]  /*0150*/  LOP3.LUT R3, R4, 0x3, RZ, 0xc0, !PT ;  /* 0x0000000304037812 */ /* 0x000fe200078ec0ff */
[----:B0-----:R-:W-:Y:S01]  /*0160*/  UIADD3 UR5, UP0, UPT, UR6, 0x40, URZ ;  /* 0x0000004006057890 */ /* 0x001fe2000ff1e0ff */
[----:B------:R-:W-:Y:S01]  /*0170*/  ISETP.GE.U32.AND P1, PT, R5, 0x3, PT ;  /* 0x000000030500780c */ /* 0x000fe20003f26070 */
[----:B------:R-:W-:Y:S02]  /*0180*/  IMAD.MOV R4, RZ, RZ, -R2 ;  /* 0x000000ffff047224 */ /* 0x000fe400078e0a02 */
[----:B------:R-:W-:-:S12]  /*0190*/  UIADD3.X UR6, UPT, UPT, URZ, UR7, URZ, UP0, !UPT ;  /* 0x00000007ff067290 */ /* 0x000fd800087fe4ff */
.L_x_8:
[----:B0-----:R-:W0:Y:S01]  /*01a0*/  LDCU UR7, c[0x0][0x394] ;  /* 0x00007280ff0777ac */ /* 0x001e220008000800 */
[----:B------:R-:W-:Y:S02]  /*01b0*/  IMAD R5, R0, UR4, RZ ;  /* 0x0000000400057c24 */ /* 0x000fe4000f8e02ff */
[----:B------:R-:W-:Y:S01]  /*01c0*/  IMAD.MOV.U32 R8, RZ, RZ, RZ ;  /* 0x000000ffff087224 */ /* 0x000fe200078e00ff */
[----:B0-----:R-:W-:Y:S01]  /*01d0*/  UIMAD UR7, UR4, UR7, URZ ;  /* 0x00000007040772a4 */ /* 0x001fe2000f8e02ff */
[----:B------:R-:W-:Y:S11]  /*01e0*/  @!P0 BRA `(.L_x_3) ;  /* 0x0000000000b88947 */ /* 0x000ff60003800000 */
[----:B------:R-:W-:Y:S01]  /*01f0*/  MOV R11, R5 ;  /* 0x00000005000b7202 */ /* 0x000fe20000000f00 */
[----:B------:R-:W-:Y:S02]  /*0200*/  IMAD.U32 R10, RZ, RZ, UR7 ;  /* 0x00000007ff0a7e24 */ /* 0x000fe4000f8e00ff */
[----:B------:R-:W-:-:S07]  /*0210*/  IMAD.MOV.U32 R12, RZ, RZ, R4 ;  /* 0x000000ffff0c7224 */ /* 0x000fce00078e0004 */
.L_x_4:
[----:B------:R-:W-:Y:S01]  /*0220*/  MOV R8, UR5 ;  /* 0x0000000500087c02 */ /* 0x000fe20008000f00 */
[----:B------:R-:W-:Y:S01]  /*0230*/  IMAD.U32 R9, RZ, RZ, UR6 ;  /* 0x00000006ff097e24 */ /* 0x000fe2000f8e00ff */
[----:B----4-:R-:W0:Y:S03]  /*0240*/  LDC.64 R6, c[0x0][0x380] ;  /* 0x0000e000ff067b82 */ /* 0x010e260000000a00 */
[----:B------:R-:W-:-:S05]  /*0250*/  IMAD.WIDE R8, R11, 0x8, R8 ;  /* 0x000000080b087825 */ /* 0x000fca00078e0208 */
[----:B------:R-:W2:Y:S01]  /*0260*/  LDG.E.64 R14, desc[UR8][R8.64+-0x40] ;  /* 0xffffc008080e7981 */ /* 0x000ea2000c1e1b00 */
[----:B0-----:R-:W-:-:S05]  /*0270*/  IMAD.WIDE.U32 R6, R10, 0x8, R6 ;  /* 0x000000080a067825 */ /* 0x001fca00078e0006 */
[----:B--2---:R0:W-:Y:S04]  /*0280*/  STG.E.64 desc[UR8][R6.64], R14 ;  /* 0x0000000e06007986 */ /* 0x0041e8000c101b08 */
[----:B------:R-:W2:Y:S04]  /*0290*/  LDG.E.64 R16, desc[UR8][R8.64+-0x38] ;  /* 0xffffc80808107981 */ /* 0x000ea8000c1e1b00 */
[----:B--2---:R1:W-:Y:S04]  /*02a0*/  STG.E.64 desc[UR8][R6.64+0x8], R16 ;  /* 0x0000081006007986 */ /* 0x0043e8000c101b08 */
[----:B------:R-:W2:Y:S04]  /*02b0*/  LDG.E.64 R18, desc[UR8][R8.64+-0x30] ;  /* 0xffffd00808127981 */ /* 0x000ea8000c1e1b00 */
[----:B--2---:R2:W-:Y:S04]  /*02c0*/  STG.E.64 desc[UR8][R6.64+0x10], R18 ;  /* 0x0000101206007986 */ /* 0x0045e8000c101b08 */
[----:B------:R-:W3:Y:S04]  /*02d0*/  LDG.E.64 R20, desc[UR8][R8.64+-0x28] ;  /* 0xffffd80808147981 */ /* 0x000ee8000c1e1b00 */
[----:B---3--:R3:W-:Y:S04]  /*02e0*/  STG.E.64 desc[UR8][R6.64+0x18], R20 ;  /* 0x0000181406007986 */ /* 0x0087e8000c101b08 */
[----:B------:R-:W4:Y:S04]  /*02f0*/  LDG.E.64 R22, desc[UR8][R8.64+-0x20] ;  /* 0xffffe00808167981 */ /* 0x000f28000c1e1b00 */
[----:B----4-:R4:W-:Y:S04]  /*0300*/  STG.E.64 desc[UR8][R6.64+0x20], R22 ;  /* 0x0000201606007986 */ /* 0x0109e8000c101b08 */
[----:B------:R-:W5:Y:S04]  /*0310*/  LDG.E.64 R24, desc[UR8][R8.64+-0x18] ;  /* 0xffffe80808187981 */ /* 0x000f68000c1e1b00 */
[----:B-----5:R5:W-:Y:S04]  /*0320*/  STG.E.64 desc[UR8][R6.64+0x28], R24 ;  /* 0x0000281806007986 */ /* 0x020be8000c101b08 */
[----:B0-----:R-:W2:Y:S04]  /*0330*/  LDG.E.64 R14, desc[UR8][R8.64+-0x10] ;  /* 0xfffff008080e7981 */ /* 0x001ea8000c1e1b00 */
[----:B--2---:R0:W-:Y:S04]  /*0340*/  STG.E.64 desc[UR8][R6.64+0x30], R14 ;  /* 0x0000300e06007986 */ /* 0x0041e8000c101b08 */
[----:B-1----:R-:W2:Y:S04]  /*0350*/  LDG.E.64 R16, desc[UR8][R8.64+-0x8] ;  /* 0xfffff80808107981 */ /* 0x002ea8000c1e1b00 */
[----:B--2---:R1:W-:Y:S04]  /*0360*/  STG.E.64 desc[UR8][R6.64+0x38], R16 ;  /* 0x0000381006007986 */ /* 0x0043e8000c101b08 */
[----:B------:R-:W2:Y:S04]  /*0370*/  LDG.E.64 R18, desc[UR8][R8.64] ;  /* 0x0000000808127981 */ /* 0x000ea8000c1e1b00 */
[----:B--2---:R2:W-:Y:S04]  /*0380*/  STG.E.64 desc[UR8][R6.64+0x40], R18 ;  /* 0x0000401206007986 */ /* 0x0045e8000c101b08 */
[----:B---3--:R-:W3:Y:S04]  /*0390*/  LDG.E.64 R20, desc[UR8][R8.64+0x8] ;  /* 0x0000080808147981 */ /* 0x008ee8000c1e1b00 */
[----:B---3--:R3:W-:Y:S04]  /*03a0*/  STG.E.64 desc[UR8][R6.64+0x48], R20 ;  /* 0x0000481406007986 */ /* 0x0087e8000c101b08 */
[----:B----4-:R-:W4:Y:S04]  /*03b0*/  LDG.E.64 R22, desc[UR8][R8.64+0x10] ;  /* 0x0000100808167981 */ /* 0x010f28000c1e1b00 */
[----:B----4-:R4:W-:Y:S04]  /*03c0*/  STG.E.64 desc[UR8][R6.64+0x50], R22 ;  /* 0x0000501606007986 */ /* 0x0109e8000c101b08 */
[----:B-----5:R-:W5:Y:S04]  /*03d0*/  LDG.E.64 R24, desc[UR8][R8.64+0x18] ;  /* 0x0000180808187981 */ /* 0x020f68000c1e1b00 */
[----:B-----5:R4:W-:Y:S04]  /*03e0*/  STG.E.64 desc[UR8][R6.64+0x58], R24 ;  /* 0x0000581806007986 */ /* 0x0209e8000c101b08 */
[----:B0-----:R-:W5:Y:S04]  /*03f0*/  LDG.E.64 R14, desc[UR8][R8.64+0x20] ;  /* 0x00002008080e7981 */ /* 0x001f68000c1e1b00 */
[----:B-----5:R4:W-:Y:S04]  /*0400*/  STG.E.64 desc[UR8][R6.64+0x60], R14 ;  /* 0x0000600e06007986 */ /* 0x0209e8000c101b08 */
[----:B-1----:R-:W5:Y:S04]  /*0410*/  LDG.E.64 R16, desc[UR8][R8.64+0x28] ;  /* 0x0000280808107981 */ /* 0x002f68000c1e1b00 */
[----:B-----5:R4:W-:Y:S04]  /*0420*/  STG.E.64 desc[UR8][R6.64+0x68], R16 ;  /* 0x0000681006007986 */ /* 0x0209e8000c101b08 */
[----:B--2---:R-:W2:Y:S01]  /*0430*/  LDG.E.64 R18, desc[UR8][R8.64+0x30] ;  /* 0x0000300808127981 */ /* 0x004ea2000c1e1b00 */
[----:B------:R-:W-:-:S04]  /*0440*/  IADD3 R12, PT, PT, R12, 0x10, RZ ;  /* 0x000000100c0c7810 */ /* 0x000fc80007ffe0ff */
[----:B------:R-:W-:Y:S01]  /*0450*/  ISETP.NE.AND P3, PT, R12, RZ, PT ;  /* 0x000000ff0c00720c */ /* 0x000fe20003f65270 */
[----:B--2---:R4:W-:Y:S04]  /*0460*/  STG.E.64 desc[UR8][R6.64+0x70], R18 ;  /* 0x0000701206007986 */ /* 0x0049e8000c101b08 */
[----:B---3--:R-:W2:Y:S01]  /*0470*/  LDG.E.64 R20, desc[UR8][R8.64+0x38] ;  /* 0x0000380808147981 */ /* 0x008ea2000c1e1b00 */
[----:B------:R-:W-:Y:S01]  /*0480*/  VIADD R10, R10, 0x10 ;  /* 0x000000100a0a7836 */ /* 0x000fe20000000000 */
[----:B------:R-:W-:Y:S02]  /*0490*/  IADD3 R11, PT, PT, R11, 0x10, RZ ;  /* 0x000000100b0b7810 */ /* 0x000fe40007ffe0ff */
[----:B--2---:R4:W-:Y:S04]  /*04a0*/  STG.E.64 desc[UR8][R6.64+0x78], R20 ;  /* 0x0000781406007986 */ /* 0x0049e8000c101b08 */
[----:B------:R-:W-:Y:S05]  /*04b0*/  @P3 BRA `(.L_x_4) ;  /* 0xfffffffc00583947 */ /* 0x000fea000383ffff */
[----:B------:R-:W-:-:S07]  /*04c0*/  IMAD.MOV.U32 R8, RZ, RZ, R2 ;  /* 0x000000ffff087224 */ /* 0x000fce00078e0002 */
.L_x_3:
[----:B------:R-:W-:-:S13]  /*04d0*/  LOP3.LUT P3, RZ, R0, 0xf, RZ, 0xc0, !PT ;  /* 0x0000000f00ff7812 */ /* 0x000fda000786c0ff */
[----:B------:R-:W-:Y:S05]  /*04e0*/  @!P3 BRA `(.L_x_5) ;  /* 0x00000004002cb947 */ /* 0x000fea0003800000 */
[----:B------:R-:W-:Y:S01]  /*04f0*/  LOP3.LUT P3, RZ, R13, 0x7, RZ, 0xc0, !PT ;  /* 0x000000070dff7812 */ /* 0x000fe2000786c0ff */
[----:B------:R-:W-:-:S12]  /*0500*/  @!P2 BRA `(.L_x_6) ;  /* 0x000000000070a947 */ /* 0x000fd80003800000 */
[----:B----4-:R-:W0:Y:S01]  /*0510*/  LDC.64 R6, c[0x0][0x388] ;  /* 0x0000e200ff067b82 */ /* 0x010e220000000a00 */
[----:B------:R-:W-:-:S07]  /*0520*/  IADD3 R9, PT, PT, R5, R8, RZ ;  /* 0x0000000805097210 */ /* 0x000fce0007ffe0ff */
[----:B------:R-:W1:Y:S08]  /*0530*/  LDC.64 R16, c[0x0][0x380] ;  /* 0x0000e000ff107b82 */ /* 0x000e700000000a00 */
[----:B------:R-:W2:Y:S01]  /*0540*/  LDC.64 R10, c[0x0][0x380] ;  /* 0x0000e000ff0a7b82 */ /* 0x000ea20000000a00 */
[----:B0-----:R-:W-:-:S05]  /*0550*/  IMAD.WIDE R6, R9, 0x8, R6 ;  /* 0x0000000809067825 */ /* 0x001fca00078e0206 */
[----:B------:R-:W3:Y:S01]  /*0560*/  LDG.E.64 R14, desc[UR8][R6.64] ;  /* 0x00000008060e7981 */ /* 0x000ee2000c1e1b00 */
[----:B------:R-:W-:-:S04]  /*0570*/  VIADD R9, R9, UR4 ;  /* 0x0000000409097c36 */ /* 0x000fc80008000000 */
[----:B-1----:R-:W-:Y:S01]  /*0580*/  IMAD.WIDE.U32 R16, R9, 0x8, R16 ;  /* 0x0000000809107825 */ /* 0x002fe200078e0010 */
[----:B------:R-:W-:-:S04]  /*0590*/  IADD3 R9, P4, PT, R8, UR7, RZ ;  /* 0x0000000708097c10 */ /* 0x000fc8000ff9e0ff */
[----:B---3--:R0:W-:Y:S04]  /*05a0*/  STG.E.64 desc[UR8][R16.64], R14 ;  /* 0x0000000e10007986 */ /* 0x0081e8000c101b08 */
[----:B------:R-:W3:Y:S01]  /*05b0*/  LDG.E.64 R18, desc[UR8][R6.64+0x8] ;  /* 0x0000080806127981 */ /* 0x000ee2000c1e1b00 */
[----:B------:R-:W-:Y:S02]  /*05c0*/  IADD3.X R12, PT, PT, RZ, RZ, RZ, P4, !PT ;  /* 0x000000ffff0c7210 */ /* 0x000fe400027fe4ff */
[----:B--2---:R-:W-:-:S04]  /*05d0*/  LEA R10, P4, R9, R10, 0x3 ;  /* 0x0000000a090a7211 */ /* 0x004fc800078818ff */
[----:B------:R-:W-:-:S05]  /*05e0*/  LEA.HI.X R11, R9, R11, R12, 0x3, P4 ;  /* 0x0000000b090b7211 */ /* 0x000fca00020f1c0c */
[----:B---3--:R1:W-:Y:S04]  /*05f0*/  STG.E.64 desc[UR8][R10.64+0x8], R18 ;  /* 0x000008120a007986 */ /* 0x0083e8000c101b08 */
[----:B------:R-:W2:Y:S04]  /*0600*/  LDG.E.64 R20, desc[UR8][R6.64+0x10] ;  /* 0x0000100806147981 */ /* 0x000ea8000c1e1b00 */
[----:B--2---:R2:W-:Y:S04]  /*0610*/  STG.E.64 desc[UR8][R10.64+0x10], R20 ;  /* 0x000010140a007986 */ /* 0x0045e8000c101b08 */
[----:B------:R-:W3:Y:S04]  /*0620*/  LDG.E.64 R22, desc[UR8][R6.64+0x18] ;  /* 0x0000180806167981 */ /* 0x000ee8000c1e1b00 */
[----:B---3--:R2:W-:Y:S04]  /*0630*/  STG.E.64 desc[UR8][R10.64+0x18], R22 ;  /* 0x000018160a007986 */ /* 0x0085e8000c101b08 */
[----:B0-----:R-:W3:Y:S04]  /*0640*/  LDG.E.64 R14, desc[UR8][R6.64+0x20] ;  /* 0x00002008060e7981 */ /* 0x001ee8000c1e1b00 */
[----:B---3--:R2:W-:Y:S04]  /*0650*/  STG.E.64 desc[UR8][R10.64+0x20], R14 ;  /* 0x0000200e0a007986 */ /* 0x0085e8000c101b08 */
[----:B------:R-:W3:Y:S04]  /*0660*/  LDG.E.64 R16, desc[UR8][R6.64+0x28] ;  /* 0x0000280806107981 */ /* 0x000ee8000c1e1b00 */
[----:B---3--:R2:W-:Y:S04]  /*0670*/  STG.E.64 desc[UR8][R10.64+0x28], R16 ;  /* 0x000028100a007986 */ /* 0x0085e8000c101b08 */
[----:B------:R-:W3:Y:S04]  /*0680*/  LDG.E.64 R24, desc[UR8][R6.64+0x30] ;  /* 0x0000300806187981 */ /* 0x000ee8000c1e1b00 */
[----:B---3--:R2:W-:Y:S04]  /*0690*/  STG.E.64 desc[UR8][R10.64+0x30], R24 ;  /* 0x000030180a007986 */ /* 0x0085e8000c101b08 */
[----:B-1----:R-:W3:Y:S01]  /*06a0*/  LDG.E.64 R18, desc[UR8][R6.64+0x38] ;  /* 0x0000380806127981 */ /* 0x002ee2000c1e1b00 */
[----:B------:R-:W-:-:S03]  /*06b0*/  VIADD R8, R8, 0x8 ;  /* 0x0000000808087836 */ /* 0x000fc60000000000 */
[----:B---3--:R2:W-:Y:S04]  /*06c0*/  STG.E.64 desc[UR8][R10.64+0x38], R18 ;  /* 0x000038120a007986 */ /* 0x0085e8000c101b08 */
.L_x_6:
[----:B------:R-:W-:Y:S05]  /*06d0*/  @!P3 BRA `(.L_x_5) ;  /* 0x0000000000b0b947 */ /* 0x000fea0003800000 */
[----:B------:R-:W-:Y:S01]  /*06e0*/  ISETP.NE.AND P3, PT, R3, RZ, PT ;  /* 0x000000ff0300720c */ /* 0x000fe20003f65270 */
[----:B------:R-:W-:-:S12]  /*06f0*/  @!P1 BRA `(.L_x_7) ;  /* 0x0000000000509947 */ /* 0x000fd80003800000 */
[----:B----4-:R-:W0:Y:S01]  /*0700*/  LDC.64 R6, c[0x0][0x388] ;  /* 0x0000e200ff067b82 */ /* 0x010e220000000a00 */
[----:B------:R-:W-:-:S07]  /*0710*/  IADD3 R9, PT, PT, R5, R8, RZ ;  /* 0x0000000805097210 */ /* 0x000fce0007ffe0ff */
[----:B--2---:R-:W1:Y:S01]  /*0720*/  LDC.64 R10, c[0x0][0x380] ;  /* 0x0000e000ff0a7b82 */ /* 0x004e620000000a00 */
[----:B0-----:R-:W-:-:S05]  /*0730*/  IMAD.WIDE R6, R9, 0x8, R6 ;  /* 0x0000000809067825 */ /* 0x001fca00078e0206 */
[----:B------:R-:W2:Y:S01]  /*0740*/  LDG.E.64 R14, desc[UR8][R6.64] ;  /* 0x00000008060e7981 */ /* 0x000ea2000c1e1b00 */
[----:B------:R-:W-:-:S04]  /*0750*/  VIADD R23, R9, UR4 ;  /* 0x0000000409177c36 */ /* 0x000fc80008000000 */
[----:B-1----:R-:W-:Y:S02]  /*0760*/  IMAD.WIDE.U32 R22, R23, 0x8, R10 ;  /* 0x0000000817167825 */ /* 0x002fe400078e000a */
[----:B------:R-:W0:Y:S01]  /*0770*/  LDC.64 R10, c[0x0][0x380] ;  /* 0x0000e000ff0a7b82 */ /* 0x000e220000000a00 */
[----:B------:R-:W-:Y:S02]  /*0780*/  IADD3 R9, P4, PT, R8, UR7, RZ ;  /* 0x0000000708097c10 */ /* 0x000fe4000ff9e0ff */
[----:B--2---:R1:W-:Y:S04]  /*0790*/  STG.E.64 desc[UR8][R22.64], R14 ;  /* 0x0000000e16007986 */ /* 0x0043e8000c101b08 */
[----:B------:R-:W2:Y:S01]  /*07a0*/  LDG.E.64 R16, desc[UR8][R6.64+0x8] ;  /* 0x0000080806107981 */ /* 0x000ea2000c1e1b00 */
[----:B------:R-:W-:-:S02]  /*07b0*/  IADD3.X R12, PT, PT, RZ, RZ, RZ, P4, !PT ;  /* 0x000000ffff0c7210 */ /* 0x000fc400027fe4ff */
[----:B0-----:R-:W-:-:S04]  /*07c0*/  LEA R10, P4, R9, R10, 0x3 ;  /* 0x0000000a090a7211 */ /* 0x001fc800078818ff */
[----:B------:R-:W-:-:S05]  /*07d0*/  LEA.HI.X R11, R9, R11, R12, 0x3, P4 ;  /* 0x0000000b090b7211 */ /* 0x000fca00020f1c0c */
[----:B--2---:R1:W-:Y:S04]  /*07e0*/  STG.E.64 desc[UR8][R10.64+0x8], R16 ;  /* 0x000008100a007986 */ /* 0x0043e8000c101b08 */
[----:B------:R-:W2:Y:S04]  /*07f0*/  LDG.E.64 R18, desc[UR8][R6.64+0x10] ;  /* 0x0000100806127981 */ /* 0x000ea8000c1e1b00 */
[----:B--2---:R1:W-:Y:S04]  /*0800*/  STG.E.64 desc[UR8][R10.64+0x10], R18 ;  /* 0x000010120a007986 */ /* 0x0043e8000c101b08 */
[----:B------:R-:W2:Y:S01]  /*0810*/  LDG.E.64 R20, desc[UR8][R6.64+0x18] ;  /* 0x0000180806147981 */ /* 0x000ea2000c1e1b00 */
[----:B------:R-:W-:-:S03]  /*0820*/  VIADD R8, R8, 0x4 ;  /* 0x0000000408087836 */ /* 0x000fc60000000000 */
[----:B--2---:R1:W-:Y:S04]  /*0830*/  STG.E.64 desc[UR8][R10.64+0x18], R20 ;  /* 0x000018140a007986 */ /* 0x0043e8000c101b08 */
.L_x_7:
[----:B------:R-:W-:Y:S05]  /*0840*/  @!P3 BRA `(.L_x_5) ;  /* 0x000000000054b947 */ /* 0x000fea0003800000 */
[----:B----4-:R-:W0:Y:S01]  /*0850*/  LDC.64 R6, c[0x0][0x388] ;  /* 0x0000e200ff067b82 */ /* 0x010e220000000a00 */
[----:B------:R-:W-:-:S07]  /*0860*/  IADD3 R5, PT, PT, R5, R8, RZ ;  /* 0x0000000805057210 */ /* 0x000fce0007ffe0ff */
[----:B-12---:R-:W1:Y:S01]  /*0870*/  LDC.64 R14, c[0x0][0x380] ;  /* 0x0000e000ff0e7b82 */ /* 0x006e620000000a00 */
[----:B0-----:R-:W-:-:S05]  /*0880*/  IMAD.WIDE R6, R5, 0x8, R6 ;  /* 0x0000000805067825 */ /* 0x001fca00078e0206 */
[----:B------:R-:W2:Y:S01]  /*0890*/  LDG.E.64 R10, desc[UR8][R6.64] ;  /* 0x00000008060a7981 */ /* 0x000ea2000c1e1b00 */
[----:B------:R-:W-:Y:S01]  /*08a0*/  ISETP.NE.AND P3, PT, R3, 0x1, PT ;  /* 0x000000010300780c */ /* 0x000fe20003f65270 */
[----:B------:R-:W-:-:S04]  /*08b0*/  VIADD R5, R5, UR4 ;  /* 0x0000000405057c36 */ /* 0x000fc80008000000 */
[----:B-1----:R-:W-:-:S05]  /*08c0*/  IMAD.WIDE.U32 R14, R5, 0x8, R14 ;  /* 0x00000008050e7825 */ /* 0x002fca00078e000e */
[----:B--2---:R0:W-:Y:S03]  /*08d0*/  STG.E.64 desc[UR8][R14.64], R10 ;  /* 0x0000000a0e007986 */ /* 0x0041e6000c101b08 */
[----:B------:R-:W-:Y:S05]  /*08e0*/  @!P3 BRA `(.L_x_5) ;  /* 0x00000000002cb947 */ /* 0x000fea0003800000 */
[----:B0-----:R-:W2:Y:S01]  /*08f0*/  LDG.E.64 R10, desc[UR8][R6.64+0x8] ;  /* 0x00000808060a7981 */ /* 0x001ea2000c1e1b00 */
[----:B------:R-:W0:Y:S01]  /*0900*/  LDC.64 R14, c[0x0][0x380] ;  /* 0x0000e000ff0e7b82 */ /* 0x000e220000000a00 */
[----:B------:R-:W-:-:S04]  /*0910*/  IADD3 R5, P3, PT, R8, UR7, RZ ;  /* 0x0000000708057c10 */ /* 0x000fc8000ff7e0ff */
[----:B------:R-:W-:Y:S02]  /*0920*/  IADD3.X R12, PT, PT, RZ, RZ, RZ, P3, !PT ;  /* 0x000000ffff0c7210 */ /* 0x000fe40001ffe4ff */
[----:B0-----:R-:W-:-:S04]  /*0930*/  LEA R8, P3, R5, R14, 0x3 ;  /* 0x0000000e05087211 */ /* 0x001fc800078618ff */
[----:B------:R-:W-:Y:S02]  /*0940*/  LEA.HI.X R9, R5, R15, R12, 0x3, P3 ;  /* 0x0000000f05097211 */ /* 0x000fe400018f1c0c */
[----:B------:R-:W-:-:S03]  /*0950*/  ISETP.NE.AND P3, PT, R3, 0x2, PT ;  /* 0x000000020300780c */ /* 0x000fc60003f65270 */
[----:B--2---:R3:W-:Y:S10]  /*0960*/  STG.E.64 desc[UR8][R8.64+0x8], R10 ;  /* 0x0000080a08007986 */ /* 0x0047f4000c101b08 */
[----:B------:R-:W-:Y:S05]  /*0970*/  @!P3 BRA `(.L_x_5) ;  /* 0x000000000008b947 */ /* 0x000fea0003800000 */
[----:B------:R-:W2:Y:S04]  /*0980*/  LDG.E.64 R6, desc[UR8][R6.64+0x10] ;  /* 0x0000100806067981 */ /* 0x000ea8000c1e1b00 */
[----:B--2---:R0:W-:Y:S02]  /*0990*/  STG.E.64 desc[UR8][R8.64+0x10], R6 ;  /* 0x0000100608007986 */ /* 0x0041e4000c101b08 */
.L_x_5:
[----:B0123--:R-:W0:Y:S01]  /*09a0*/  LDC R10, c[0x0][0x390] ;  /* 0x0000e400ff0a7b82 */ /* 0x00fe220000000800 */
[----:B------:R-:W-:Y:S01]  /*09b0*/  UIADD3 UR4, UPT, UPT, UR4, 0x1, URZ ;  /* 0x0000000104047890 */ /* 0x000fe2000fffe0ff */
[----:B------:R-:W-:Y:S02]  /*09c0*/  VIADD R5, R0, UR7 ;  /* 0x0000000700057c36 */ /* 0x000fe40008000000 */
[----:B------:R-:W-:Y:S02]  /*09d0*/  HFMA2 R8, -RZ, RZ, 0, 5.9604644775390625e-08 ;  /* 0x00000001ff087431 */ /* 0x000fe400000001ff */
[----:B------:R-:W-:Y:S02]  /*09e0*/  IMAD.MOV.U32 R9, RZ, RZ, 0x0 ;  /* 0x00000000ff097424 */ /* 0x000fe400078e00ff */
[----:B----4-:R-:W1:Y:S01]  /*09f0*/  LDC.64 R6, c[0x0][0x380] ;  /* 0x0000e000ff067b82 */ /* 0x010e620000000a00 */
[----:B0-----:R-:W-:Y:S01]  /*0a00*/  ISETP.NE.AND P3, PT, R10, UR4, PT ;  /* 0x000000040a007c0c */ /* 0x001fe2000bf65270 */
[----:B-1----:R-:W-:-:S05]  /*0a10*/  IMAD.WIDE R6, R5, 0x8, R6 ;  /* 0x0000000805067825 */ /* 0x002fca00078e0206 */
[----:B------:R0:W-:Y:S07]  /*0a20*/  STG.E.64 desc[UR8][R6.64], R8 ;  /* 0x0000000806007986 */ /* 0x0001ee000c101b08 */
[----:B------:R-:W-:Y:S05]  /*0a30*/  @!P3 EXIT ;  /* 0x000000000000b94d */ /* 0x000fea0003800000 */
[----:B------:R-:W-:Y:S05]  /*0a40*/  BRA `(.L_x_8) ;  /* 0xfffffff400d47947 */ /* 0x000fea000383ffff */
.L_x_2:
[C---:B------:R-:W-:Y:S02]  /*0a50*/  ISETP.GE.U32.AND P0, PT, R2.reuse, 0x8, PT ;  /* 0x000000080200780c */ /* 0x040fe40003f06070 */
[----:B------:R-:W-:Y:S02]  /*0a60*/  LOP3.LUT R26, R2, 0x7, RZ, 0xc0, !PT ;  /* 0x00000007021a7812 */ /* 0x000fe400078ec0ff */
[----:B------:R-:W-:Y:S02]  /*0a70*/  MOV R4, RZ ;  /* 0x000000ff00047202 */ /* 0x000fe40000000f00 */
[----:B------:R-:W-:-:S07]  /*0a80*/  ISETP.NE.AND P1, PT, R26, RZ, PT ;  /* 0x000000ff1a00720c */ /* 0x000fce0003f25270 */
[----:B------:R-:W-:Y:S06]  /*0a90*/  @!P0 BRA `(.L_x_9) ;  /* 0x0000000000648947 */ /* 0x000fec0003800000 */
[----:B------:R-:W0:Y:S01]  /*0aa0*/  LDC.64 R6, c[0x0][0x380] ;  /* 0x0000e000ff067b82 */ /* 0x000e220000000a00 */
[----:B------:R-:W-:Y:S01]  /*0ab0*/  LOP3.LUT R4, R2, 0x7ffffff8, RZ, 0xc0, !PT ;  /* 0x7ffffff802047812 */ /* 0x000fe200078ec0ff */
[----:B------:R-:W-:-:S07]  /*0ac0*/  IMAD.MOV.U32 R5, RZ, RZ, RZ ;  /* 0x000000ffff057224 */ /* 0x000fce00078e00ff */
.L_x_10:
[C---:B-1----:R-:W-:Y:S01]  /*0ad0*/  IMAD R19, R5.reuse, R3, R0 ;  /* 0x0000000305137224 */ /* 0x042fe200078e0200 */
[----:B------:R-:W-:Y:S01]  /*0ae0*/  IADD3 R5, PT, PT, R5, 0x8, RZ ;  /* 0x0000000805057810 */ /* 0x000fe20007ffe0ff */
[----:B------:R-:W-:Y:S02]  /*0af0*/  HFMA2 R14, -RZ, RZ, 0, 5.9604644775390625e-08 ;  /* 0x00000001ff0e7431 */ /* 0x000fe400000001ff */
[----:B------:R-:W-:Y:S02]  /*0b00*/  IMAD.MOV.U32 R15, RZ, RZ, 0x0 ;  /* 0x00000000ff0f7424 */ /* 0x000fe400078e00ff */
[----:B0-----:R-:W-:Y:S01]  /*0b10*/  IMAD.WIDE R18, R19, 0x8, R6 ;  /* 0x0000000813127825 */ /* 0x001fe200078e0206 */
[----:B------:R-:W-:-:S04]  /*0b20*/  ISETP.NE.AND P0, PT, R5, R4, PT ;  /* 0x000000040500720c */ /* 0x000fc80003f05270 */
[----:B------:R1:W-:Y:S01]  /*0b30*/  STG.E.64 desc[UR8][R18.64], R14 ;  /* 0x0000000e12007986 */ /* 0x0003e2000c101b08 */
[----:B------:R-:W-:-:S05]  /*0b40*/  IMAD.WIDE R20, R3, 0x8, R18 ;  /* 0x0000000803147825 */ /* 0x000fca00078e0212 */
        /* <DEDUP_REMOVED lines=13> */
[----:B------:R-:W-:Y:S05]  /*0c20*/  @P0 BRA `(.L_x_10) ;  /* 0xfffffffc00a80947 */ /* 0x000fea000383ffff */
.L_x_9:
[----:B------:R-:W-:Y:S05]  /*0c30*/  @!P1 EXIT ;  /* 0x000000000000994d */ /* 0x000fea0003800000 */
[----:B------:R-:W-:Y:S02]  /*0c40*/  ISETP.GE.U32.AND P0, PT, R26, 0x4, PT ;  /* 0x000000041a00780c */ /* 0x000fe40003f06070 */
[----:B-1----:R-:W-:-:S04]  /*0c50*/  LOP3.LUT R16, R2, 0x3, RZ, 0xc0, !PT ;  /* 0x0000000302107812 */ /* 0x002fc800078ec0ff */
[----:B------:R-:W-:-:S07]  /*0c60*/  ISETP.NE.AND P1, PT, R16, RZ, PT ;  /* 0x000000ff1000720c */ /* 0x000fce0003f25270 */
[----:B------:R-:W-:Y:S06]  /*0c70*/  @!P0 BRA `(.L_x_11) ;  /* 0x0000000000348947 */ /* 0x000fec0003800000 */
[----:B------:R-:W0:Y:S01]  /*0c80*/  LDC.64 R6, c[0x0][0x380] ;  /* 0x0000e000ff067b82 */ /* 0x000e220000000a00 */
[C---:B------:R-:W-:Y:S01]  /*0c90*/  IMAD R5, R4.reuse, R3, R0 ;  /* 0x0000000304057224 */ /* 0x040fe200078e0200 */
[----:B------:R-:W-:Y:S01]  /*0ca0*/  MOV R15, 0x0 ;  /* 0x00000000000f7802 */ /* 0x000fe20000000f00 */
[----:B------:R-:W-:Y:S02]  /*0cb0*/  IMAD.MOV.U32 R14, RZ, RZ, 0x1 ;  /* 0x00000001ff0e7424 */ /* 0x000fe400078e00ff */
[----:B------:R-:W-:Y:S02]  /*0cc0*/  VIADD R4, R4, 0x4 ;  /* 0x0000000404047836 */ /* 0x000fe40000000000 */
[----:B0-----:R-:W-:-:S05]  /*0cd0*/  IMAD.WIDE R6, R5, 0x8, R6 ;  /* 0x0000000805067825 */ /* 0x001fca00078e0206 */
[----:B------:R0:W-:Y:S01]  /*0ce0*/  STG.E.64 desc[UR8][R6.64], R14 ;  /* 0x0000000e06007986 */ /* 0x0001e2000c101b08 */
[----:B------:R-:W-:-:S05]  /*0cf0*/  IMAD.WIDE R8, R3, 0x8, R6 ;  /* 0x0000000803087825 */ /* 0x000fca00078e0206 */
[----:B------:R0:W-:Y:S01]  /*0d00*/  STG.E.64 desc[UR8][R8.64], R14 ;  /* 0x0000000e08007986 */ /* 0x0001e2000c101b08 */
[----:B------:R-:W-:-:S05]  /*0d10*/  IMAD.WIDE R10, R3, 0x8, R8 ;  /* 0x00000008030a7825 */ /* 0x000fca00078e0208 */
[----:B------:R0:W-:Y:S01]  /*0d20*/  STG.E.64 desc[UR8][R10.64], R14 ;  /* 0x0000000e0a007986 */ /* 0x0001e2000c101b08 */
[----:B------:R-:W-:-:S05]  /*0d30*/  IMAD.WIDE R12, R3, 0x8, R10 ;  /* 0x00000008030c7825 */ /* 0x000fca00078e020a */
[----:B------:R0:W-:Y:S02]  /*0d40*/  STG.E.64 desc[UR8][R12.64], R14 ;  /* 0x0000000e0c007986 */ /* 0x0001e4000c101b08 */
.L_x_11:
[----:B------:R-:W-:Y:S05]  /*0d50*/  @!P1 EXIT ;  /* 0x000000000000994d */ /* 0x000fea0003800000 */
[----:B------:R-:W-:Y:S02]  /*0d60*/  ISETP.NE.AND P0, PT, R16, 0x1, PT ;  /* 0x000000011000780c */ /* 0x000fe40003f05270 */
[----:B------:R-:W-:-:S04]  /*0d70*/  LOP3.LUT R2, R2, 0x1, RZ, 0xc0, !PT ;  /* 0x0000000102027812 */ /* 0x000fc800078ec0ff */
[----:B------:R-:W-:-:S07]  /*0d80*/  ISETP.NE.U32.AND P1, PT, R2, 0x1, PT ;  /* 0x000000010200780c */ /* 0x000fce0003f25070 */
[----:B------:R-:W-:Y:S06]  /*0d90*/  @!P0 BRA `(.L_x_12) ;  /* 0x0000000000248947 */ /* 0x000fec0003800000 */
[----:B0-----:R-:W0:Y:S01]  /*0da0*/  LDC.64 R6, c[0x0][0x380] ;  /* 0x0000e000ff067b82 */ /* 0x001e220000000a00 */
[C---:B------:R-:W-:Y:S02]  /*0db0*/  IMAD R5, R4.reuse, R3, R0 ;  /* 0x0000000304057224 */ /* 0x040fe400078e0200 */
[----:B------:R-:W-:Y:S02]  /*0dc0*/  HFMA2 R8, -RZ, RZ, 0, 5.9604644775390625e-08 ;  /* 0x00000001ff087431 */ /* 0x000fe400000001ff */
[----:B------:R-:W-:Y:S01]  /*0dd0*/  IMAD.MOV.U32 R9, RZ, RZ, 0x0 ;  /* 0x00000000ff097424 */ /* 0x000fe200078e00ff */
[----:B------:R-:W-:Y:S01]  /*0de0*/  IADD3 R4, PT, PT, R4, 0x2, RZ ;  /* 0x0000000204047810 */ /* 0x000fe20007ffe0ff */
[----:B0-----:R-:W-:-:S05]  /*0df0*/  IMAD.WIDE R6, R5, 0x8, R6 ;  /* 0x0000000805067825 */ /* 0x001fca00078e0206 */
[----:B------:R1:W-:Y:S01]  /*0e00*/  STG.E.64 desc[UR8][R6.64], R8 ;  /* 0x0000000806007986 */ /* 0x0003e2000c101b08 */
[----:B------:R-:W-:-:S05]  /*0e10*/  IMAD.WIDE R10, R3, 0x8, R6 ;  /* 0x00000008030a7825 */ /* 0x000fca00078e0206 */
[----:B------:R1:W-:Y:S02]  /*0e20*/  STG.E.64 desc[UR8][R10.64], R8 ;  /* 0x000000080a007986 */ /* 0x0003e4000c101b08 */
.L_x_12:
[----:B------:R-:W-:Y:S05]  /*0e30*/  @P1 EXIT ;  /* 0x000000000000194d */ /* 0x000fea0003800000 */
[----:B01----:R-:W0:Y:S01]  /*0e40*/  LDC.64 R6, c[0x0][0x380] ;  /* 0x0000e000ff067b82 */ /* 0x003e220000000a00 */
[----:B------:R-:W-:Y:S01]  /*0e50*/  IMAD R3, R4, R3, R0 ;  /* 0x0000000304037224 */ /* 0x000fe200078e0200 */
[----:B------:R-:W-:Y:S01]  /*0e60*/  MOV R5, 0x0 ;  /* 0x0000000000057802 */ /* 0x000fe20000000f00 */
[----:B------:R-:W-:Y:S02]  /*0e70*/  IMAD.MOV.U32 R4, RZ, RZ, 0x1 ;  /* 0x00000001ff047424 */ /* 0x000fe400078e00ff */
[----:B0-----:R-:W-:-:S05]  /*0e80*/  IMAD.WIDE R2, R3, 0x8, R6 ;  /* 0x0000000803027825 */ /* 0x001fca00078e0206 */
[----:B------:R-:W-:Y:S01]  /*0e90*/  STG.E.64 desc[UR8][R2.64], R4 ;  /* 0x0000000402007986 */ /* 0x000fe2000c101b08 */
[----:B------:R-:W-:Y:S05]  /*0ea0*/  EXIT ;  /* 0x000000000000794d */ /* 0x000fea0003800000 */
.L_x_13:
        /* <DEDUP_REMOVED lines=13> */
.L_x_40:


//--------------------- .text._ZN10Generators4cuda21Gpt_UpdatePositionIdsEPlii --------------------------
	.section	.text._ZN10Generators4cuda21Gpt_UpdatePositionIdsEPlii,"ax",@progbits
	.align	128
        .global         _ZN10Generators4cuda21Gpt_UpdatePositionIdsEPlii
        .type           _ZN10Generators4cuda21Gpt_UpdatePositionIdsEPlii,@function
        .size           _ZN10Generators4cuda21Gpt_UpdatePositionIdsEPlii,(.L_x_41 - _ZN10Generators4cuda21Gpt_UpdatePositionIdsEPlii)
        .other          _ZN10Generators4cuda21Gpt_UpdatePositionIdsEPlii,@"STO_CUDA_ENTRY STV_DEFAULT"
_ZN10Generators4cuda21Gpt_UpdatePositionIdsEPlii:
.text._ZN10Generators4cuda21Gpt_UpdatePositionIdsEPlii:
[----:B------:R-:W-:Y:S08]  /*0000*/  LDC R1, c[0x0][0x37c] ;  /* 0x0000df00ff017b82 */ /* 0x000ff00000000800 */
[----:B------:R-:W0:Y:S02]  /*0010*/  LDC R8, c[0x0][0x388] ;  /* 0x0000e200ff087b82 */ /* 0x000e240000000800 */
[----:B0-----:R-:W-:-:S13]  /*0020*/  ISETP.GE.AND P0, PT, R8, 0x1, PT ;  /* 0x000000010800780c */ /* 0x001fda0003f06270 */
[----:B------:R-:W-:Y:S05]  /*0030*/  @!P0 EXIT ;  /* 0x000000000000894d */ /* 0x000fea0003800000 */
[----:B------:R-:W0:Y:S01]  /*0040*/  LDCU UR4, c[0x0][0x38c] ;  /* 0x00007180ff0477ac */ /* 0x000e220008000800 */
[C---:B------:R-:W-:Y:S01]  /*0050*/  ISETP.GE.U32.AND P1, PT, R8.reuse, 0x10, PT ;  /* 0x000000100800780c */ /* 0x040fe20003f26070 */
[----:B------:R-:W-:Y:S01]  /*0060*/  IMAD.MOV.U32 R7, RZ, RZ, RZ ;  /* 0x000000ffff077224 */ /* 0x000fe200078e00ff */
[----:B------:R-:W-:Y:S01]  /*0070*/  LOP3.LUT R10, R8, 0xf, RZ, 0xc0, !PT ;  /* 0x0000000f080a7812 */ /* 0x000fe200078ec0ff */
[----:B------:R-:W1:Y:S03]  /*0080*/  LDCU.64 UR6, c[0x0][0x358] ;  /* 0x00006b00ff0677ac */ /* 0x000e660008000a00 */
[----:B------:R-:W-:Y:S01]  /*0090*/  ISETP.NE.AND P0, PT, R10, RZ, PT ;  /* 0x000000ff0a00720c */ /* 0x000fe20003f05270 */
[----:B0-----:R-:W-:-:S04]  /*00a0*/  UIADD3 UR4, UPT, UPT, UR4, -0x1, URZ ;  /* 0xffffffff04047890 */ /* 0x001fc8000fffe0ff */
[----:B------:R-:W-:Y:S02]  /*00b0*/  USHF.R.S32.HI UR5, URZ, 0x1f, UR4 ;  /* 0x0000001fff057899 */ /* 0x000fe40008011404 */
[----:B------:R-:W-:-:S04]  /*00c0*/  IMAD.U32 R2, RZ, RZ, UR4 ;  /* 0x00000004ff027e24 */ /* 0x000fc8000f8e00ff */
[----:B------:R-:W-:Y:S01]  /*00d0*/  IMAD.U32 R3, RZ, RZ, UR5 ;  /* 0x00000005ff037e24 */ /* 0x000fe2000f8e00ff */
[----:B-1----:R-:W-:Y:S06]  /*00e0*/  @!P1 BRA `(.L_x_14) ;  /* 0x0000000000789947 */ /* 0x002fec0003800000 */
[----:B------:R-:W0:Y:S01]  /*00f0*/  LDCU.64 UR4, c[0x0][0x380] ;  /* 0x00007000ff0477ac */ /* 0x000e220008000a00 */
[----:B------:R-:W-:-:S05]  /*0100*/  LOP3.LUT R7, R8, 0x7ffffff0, RZ, 0xc0, !PT ;  /* 0x7ffffff008077812 */ /* 0x000fca00078ec0ff */
[----:B------:R-:W-:Y:S01]  /*0110*/  IMAD.MOV R0, RZ, RZ, -R7 ;  /* 0x000000ffff007224 */ /* 0x000fe200078e0a07 */
[----:B0-----:R-:W-:-:S04]  /*0120*/  UIADD3 UR4, UP0, UPT, UR4, 0x40, URZ ;  /* 0x0000004004047890 */ /* 0x001fc8000ff1e0ff */
[----:B------:R-:W-:Y:S02]  /*0130*/  UIADD3.X UR5, UPT, UPT, URZ, UR5, URZ, UP0, !UPT ;  /* 0x00000005ff057290 */ /* 0x000fe400087fe4ff */
[----:B------:R-:W-:-:S04]  /*0140*/  IMAD.U32 R6, RZ, RZ, UR4 ;  /* 0x00000004ff067e24 */ /* 0x000fc8000f8e00ff */
[----:B------:R-:W-:-:S07]  /*0150*/  MOV R9, UR5 ;  /* 0x0000000500097c02 */ /* 0x000fce0008000f00 */
.L_x_15:
[----:B------:R-:W-:Y:S02]  /*0160*/  VIADD R0, R0, 0x10 ;  /* 0x0000001000007836 */ /* 0x000fe40000000000 */
[----:B0-----:R-:W-:Y:S02]  /*0170*/  IMAD.MOV.U32 R4, RZ, RZ, R6 ;  /* 0x000000ffff047224 */ /* 0x001fe400078e0006 */
[----:B------:R-:W-:Y:S01]  /*0180*/  IMAD.MOV.U32 R5, RZ, RZ, R9 ;  /* 0x000000ffff057224 */ /* 0x000fe200078e0009 */
[----:B------:R-:W-:Y:S02]  /*0190*/  ISETP.NE.AND P1, PT, R0, RZ, PT ;  /* 0x000000ff0000720c */ /* 0x000fe40003f25270 */
[----:B------:R-:W-:Y:S02]  /*01a0*/  IADD3 R6, P2, PT, R4, 0x80, RZ ;  /* 0x0000008004067810 */ /* 0x000fe40007f5e0ff */
[----:B------:R0:W-:Y:S02]  /*01b0*/  STG.E.64 desc[UR6][R4.64+-0x40], R2 ;  /* 0xffffc00204007986 */ /* 0x0001e4000c101b06 */
[----:B------:R-:W-:-:S02]  /*01c0*/  IADD3.X R9, PT, PT, RZ, R5, RZ, P2, !PT ;  /* 0x00000005ff097210 */ /* 0x000fc400017fe4ff */
[----:B------:R0:W-:Y:S04]  /*01d0*/  STG.E.64 desc[UR6][R4.64+-0x38], R2 ;  /* 0xffffc80204007986 */ /* 0x0001e8000c101b06 */
        /* <DEDUP_REMOVED lines=13> */
[----:B------:R0:W-:Y:S01]  /*02b0*/  STG.E.64 desc[UR6][R4.64+0x38], R2 ;  /* 0x0000380204007986 */ /* 0x0001e2000c101b06 */
[----:B------:R-:W-:Y:S05]  /*02c0*/  @P1 BRA `(.L_x_15) ;  /* 0xfffffffc00a41947 */ /* 0x000fea000383ffff */
.L_x_14:
[----:B------:R-:W-:Y:S05]  /*02d0*/  @!P0 EXIT ;  /* 0x000000000000894d */ /* 0x000fea0003800000 */
[----:B------:R-:W-:Y:S02]  /*02e0*/  ISETP.GE.U32.AND P0, PT, R10, 0x8, PT ;  /* 0x000000080a00780c */ /* 0x000fe40003f06070 */
[----:B------:R-:W-:-:S04]  /*02f0*/  LOP3.LUT R6, R8, 0x7, RZ, 0xc0, !PT ;  /* 0x0000000708067812 */ /* 0x000fc800078ec0ff */
[----:B------:R-:W-:-:S07]  /*0300*/  ISETP.NE.AND P1, PT, R6, RZ, PT ;  /* 0x000000ff0600720c */ /* 0x000fce0003f25270 */
[----:B------:R-:W-:Y:S06]  /*0310*/  @!P0 BRA `(.L_x_16) ;  /* 0x00000000002c8947 */ /* 0x000fec0003800000 */
[----:B0-----:R-:W0:Y:S02]  /*0320*/  LDC.64 R4, c[0x0][0x380] ;  /* 0x0000e000ff047b82 */ /* 0x001e240000000a00 */
[----:B0-----:R-:W-:-:S04]  /*0330*/  IMAD.WIDE.U32 R4, R7, 0x8, R4 ;  /* 0x0000000807047825 */ /* 0x001fc800078e0004 */
[----:B------:R-:W-:Y:S01]  /*0340*/  VIADD R7, R7, 0x8 ;  /* 0x0000000807077836 */ /* 0x000fe20000000000 */
[----:B------:R1:W-:Y:S04]  /*0350*/  STG.E.64 desc[UR6][R4.64], R2 ;  /* 0x0000000204007986 */ /* 0x0003e8000c101b06 */
[----:B------:R1:W-:Y:S04]  /*0360*/  STG.E.64 desc[UR6][R4.64+0x8], R2 ;  /* 0x0000080204007986 */ /* 0x0003e8000c101b06 */
[----:B------:R1:W-:Y:S04]  /*0370*/  STG.E.64 desc[UR6][R4.64+0x10], R2 ;  /* 0x0000100204007986 */ /* 0x0003e8000c101b06 */
[----:B------:R1:W-:Y:S04]  /*0380*/  STG.E.64 desc[UR6][R4.64+0x18], R2 ;  /* 0x0000180204007986 */ /* 0x0003e8000c101b06 */
[----:B------:R1:W-:Y:S04]  /*0390*/  STG.E.64 desc[UR6][R4.64+0x20], R2 ;  /* 0x0000200204007986 */ /* 0x0003e8000c101b06 */
[----:B------:R1:W-:Y:S04]  /*03a0*/  STG.E.64 desc[UR6][R4.64+0x28], R2 ;  /* 0x0000280204007986 */ /* 0x0003e8000c101b06 */
[----:B------:R1:W-:Y:S04]  /*03b0*/  STG.E.64 desc[UR6][R4.64+0x30], R2 ;  /* 0x0000300204007986 */ /* 0x0003e8000c101b06 */
[----:B------:R1:W-:Y:S02]  /*03c0*/  STG.E.64 desc[UR6][R4.64+0x38], R2 ;  /* 0x0000380204007986 */ /* 0x0003e4000c101b06 */
.L_x_16:
[----:B------:R-:W-:Y:S05]  /*03d0*/  @!P1 EXIT ;  /* 0x000000000000994d */ /* 0x000fea0003800000 */
[----:B------:R-:W-:Y:S02]  /*03e0*/  ISETP.GE.U32.AND P0, PT, R6, 0x4, PT ;  /* 0x000000040600780c */ /* 0x000fe40003f06070 */
[----:B------:R-:W-:-:S04]  /*03f0*/  LOP3.LUT R0, R8, 0x3, RZ, 0xc0, !PT ;  /* 0x0000000308007812 */ /* 0x000fc800078ec0ff */
[----:B------:R-:W-:-:S07]  /*0400*/  ISETP.NE.AND P1, PT, R0, RZ, PT ;  /* 0x000000ff0000720c */ /* 0x000fce0003f25270 */
[----:B------:R-:W-:Y:S06]  /*0410*/  @!P0 BRA `(.L_x_17) ;  /* 0x00000000001c8947 */ /* 0x000fec0003800000 */
[----:B01----:R-:W0:Y:S02]  /*0420*/  LDC.64 R4, c[0x0][0x380] ;  /* 0x0000e000ff047b82 */ /* 0x003e240000000a00 */
[----:B0-----:R-:W-:-:S04]  /*0430*/  IMAD.WIDE.U32 R4, R7, 0x8, R4 ;  /* 0x0000000807047825 */ /* 0x001fc800078e0004 */
[----:B------:R-:W-:Y:S01]  /*0440*/  VIADD R7, R7, 0x4 ;  /* 0x0000000407077836 */ /* 0x000fe20000000000 */
[----:B------:R2:W-:Y:S04]  /*0450*/  STG.E.64 desc[UR6][R4.64], R2 ;  /* 0x0000000204007986 */ /* 0x0005e8000c101b06 */
[----:B------:R2:W-:Y:S04]  /*0460*/  STG.E.64 desc[UR6][R4.64+0x8], R2 ;  /* 0x0000080204007986 */ /* 0x0005e8000c101b06 */
[----:B------:R2:W-:Y:S04]  /*0470*/  STG.E.64 desc[UR6][R4.64+0x10], R2 ;  /* 0x0000100204007986 */ /* 0x0005e8000c101b06 */
[----:B------:R2:W-:Y:S02]  /*0480*/  STG.E.64 desc[UR6][R4.64+0x18], R2 ;  /* 0x0000180204007986 */ /* 0x0005e4000c101b06 */
.L_x_17:
[----:B------:R-:W-:Y:S05]  /*0490*/  @!P1 EXIT ;  /* 0x000000000000994d */ /* 0x000fea0003800000 */
[----:B012---:R-:W0:Y:S01]  /*04a0*/  LDC.64 R4, c[0x0][0x380] ;  /* 0x0000e000ff047b82 */ /* 0x007e220000000a00 */
[----:B------:R-:W-:Y:S02]  /*04b0*/  IMAD.MOV R0, RZ, RZ, -R0 ;  /* 0x000000ffff007224 */ /* 0x000fe400078e0a00 */
[----:B0-----:R-:W-:-:S07]  /*04c0*/  IMAD.WIDE.U32 R4, R7, 0x8, R4 ;  /* 0x0000000807047825 */ /* 0x001fce00078e0004 */
.L_x_18:
[----:B------:R-:W-:Y:S01]  /*04d0*/  IADD3 R0, PT, PT, R0, 0x1, RZ ;  /* 0x0000000100007810 */ /* 0x000fe20007ffe0ff */
[----:B------:R0:W-:Y:S03]  /*04e0*/  STG.E.64 desc[UR6][R4.64], R2 ;  /* 0x0000000204007986 */ /* 0x0001e6000c101b06 */
[----:B------:R-:W-:Y:S02]  /*04f0*/  ISETP.NE.AND P0, PT, R0, RZ, PT ;  /* 0x000000ff0000720c */ /* 0x000fe40003f05270 */
[----:B0-----:R-:W-:-:S05]  /*0500*/  IADD3 R4, P1, PT, R4, 0x8, RZ ;  /* 0x0000000804047810 */ /* 0x001fca0007f3e0ff */
[----:B------:R-:W-:-:S06]  /*0510*/  IMAD.X R5, RZ, RZ, R5, P1 ;  /* 0x000000ffff057224 */ /* 0x000fcc00008e0605 */
[----:B------:R-:W-:Y:S05]  /*0520*/  @P0 BRA `(.L_x_18) ;  /* 0xfffffffc00e80947 */ /* 0x000fea000383ffff */
[----:B------:R-:W-:Y:S05]  /*0530*/  EXIT ;  /* 0x000000000000794d */ /* 0x000fea0003800000 */
.L_x_19:
        /* <DEDUP_REMOVED lines=12> */
.L_x_41:


//--------------------- .text._ZN10Generators4cuda14Gpt_UpdateMaskEPiPKiii --------------------------
	.section	.text._ZN10Generators4cuda14Gpt_UpdateMaskEPiPKiii,"ax",@progbits
	.align	128
        .global         _ZN10Generators4cuda14Gpt_UpdateMaskEPiPKiii
        .type           _ZN10Generators4cuda14Gpt_UpdateMaskEPiPKiii,@function
        .size           _ZN10Generators4cuda14Gpt_UpdateMaskEPiPKiii,(.L_x_42 - _ZN10Generators4cuda14Gpt_UpdateMaskEPiPKiii)
        .other          _ZN10Generators4cuda14Gpt_UpdateMaskEPiPKiii,@"STO_CUDA_ENTRY STV_DEFAULT"
_ZN10Generators4cuda14Gpt_UpdateMaskEPiPKiii:
.text._ZN10Generators4cuda14Gpt_UpdateMaskEPiPKiii:
        /* <DEDUP_REMOVED lines=26> */
.L_x_26:
        /* <DEDUP_REMOVED lines=8> */
.L_x_22:
[----:B------:R-:W-:Y:S01]  /*0220*/  MOV R6, UR5 ;  /* 0x0000000500067c02 */ /* 0x000fe20008000f00 */
[----:B------:R-:W-:Y:S01]  /*0230*/  IMAD.U32 R7, RZ, RZ, UR6 ;  /* 0x00000006ff077e24 */ /* 0x000fe2000f8e00ff */
[----:B----4-:R-:W0:Y:S03]  /*0240*/  LDC.64 R8, c[0x0][0x380] ;  /* 0x0000e000ff087b82 */ /* 0x010e260000000a00 */
[----:B------:R-:W-:-:S05]  /*0250*/  IMAD.WIDE R6, R11, 0x4, R6 ;  /* 0x000000040b067825 */ /* 0x000fca00078e0206 */
[----:B------:R-:W2:Y:S01]  /*0260*/  LDG.E R13, desc[UR8][R6.64+-0x20] ;  /* 0xffffe008060d7981 */ /* 0x000ea2000c1e1900 */
[----:B0-----:R-:W-:-:S05]  /*0270*/  IMAD.WIDE.U32 R8, R10, 0x4, R8 ;  /* 0x000000040a087825 */ /* 0x001fca00078e0008 */
[----:B--2---:R0:W-:Y:S04]  /*0280*/  STG.E desc[UR8][R8.64], R13 ;  /* 0x0000000d08007986 */ /* 0x0041e8000c101908 */
[----:B------:R-:W2:Y:S04]  /*0290*/  LDG.E R15, desc[UR8][R6.64+-0x1c] ;  /* 0xffffe408060f7981 */ /* 0x000ea8000c1e1900 */
[----:B--2---:R1:W-:Y:S04]  /*02a0*/  STG.E desc[UR8][R8.64+0x4], R15 ;  /* 0x0000040f08007986 */ /* 0x0043e8000c101908 */
[----:B------:R-:W2:Y:S04]  /*02b0*/  LDG.E R17, desc[UR8][R6.64+-0x18] ;  /* 0xffffe80806117981 */ /* 0x000ea8000c1e1900 */
[----:B--2---:R2:W-:Y:S04]  /*02c0*/  STG.E desc[UR8][R8.64+0x8], R17 ;  /* 0x0000081108007986 */ /* 0x0045e8000c101908 */
[----:B------:R-:W3:Y:S04]  /*02d0*/  LDG.E R19, desc[UR8][R6.64+-0x14] ;  /* 0xffffec0806137981 */ /* 0x000ee8000c1e1900 */
[----:B---3--:R3:W-:Y:S04]  /*02e0*/  STG.E desc[UR8][R8.64+0xc], R19 ;  /* 0x00000c1308007986 */ /* 0x0087e8000c101908 */
[----:B------:R-:W4:Y:S04]  /*02f0*/  LDG.E R21, desc[UR8][R6.64+-0x10] ;  /* 0xfffff00806157981 */ /* 0x000f28000c1e1900 */
[----:B----4-:R4:W-:Y:S04]  /*0300*/  STG.E desc[UR8][R8.64+0x10], R21 ;  /* 0x0000101508007986 */ /* 0x0109e8000c101908 */
[----:B------:R-:W5:Y:S04]  /*0310*/  LDG.E R23, desc[UR8][R6.64+-0xc] ;  /* 0xfffff40806177981 */ /* 0x000f68000c1e1900 */
[----:B-----5:R5:W-:Y:S04]  /*0320*/  STG.E desc[UR8][R8.64+0x14], R23 ;  /* 0x0000141708007986 */ /* 0x020be8000c101908 */
[----:B0-----:R-:W2:Y:S04]  /*0330*/  LDG.E R13, desc[UR8][R6.64+-0x8] ;  /* 0xfffff808060d7981 */ /* 0x001ea8000c1e1900 */
[----:B--2---:R0:W-:Y:S04]  /*0340*/  STG.E desc[UR8][R8.64+0x18], R13 ;  /* 0x0000180d08007986 */ /* 0x0041e8000c101908 */
[----:B-1----:R-:W2:Y:S04]  /*0350*/  LDG.E R15, desc[UR8][R6.64+-0x4] ;  /* 0xfffffc08060f7981 */ /* 0x002ea8000c1e1900 */
[----:B--2---:R1:W-:Y:S04]  /*0360*/  STG.E desc[UR8][R8.64+0x1c], R15 ;  /* 0x00001c0f08007986 */ /* 0x0043e8000c101908 */
[----:B------:R-:W2:Y:S04]  /*0370*/  LDG.E R17, desc[UR8][R6.64] ;  /* 0x0000000806117981 */ /* 0x000ea8000c1e1900 */
[----:B--2---:R2:W-:Y:S04]  /*0380*/  STG.E desc[UR8][R8.64+0x20], R17 ;  /* 0x0000201108007986 */ /* 0x0045e8000c101908 */
[----:B---3--:R-:W3:Y:S04]  /*0390*/  LDG.E R19, desc[UR8][R6.64+0x4] ;  /* 0x0000040806137981 */ /* 0x008ee8000c1e1900 */
[----:B---3--:R3:W-:Y:S04]  /*03a0*/  STG.E desc[UR8][R8.64+0x24], R19 ;  /* 0x0000241308007986 */ /* 0x0087e8000c101908 */
[----:B----4-:R-:W4:Y:S04]  /*03b0*/  LDG.E R21, desc[UR8][R6.64+0x8] ;  /* 0x0000080806157981 */ /* 0x010f28000c1e1900 */
[----:B----4-:R4:W-:Y:S04]  /*03c0*/  STG.E desc[UR8][R8.64+0x28], R21 ;  /* 0x0000281508007986 */ /* 0x0109e8000c101908 */
[----:B-----5:R-:W5:Y:S04]  /*03d0*/  LDG.E R23, desc[UR8][R6.64+0xc] ;  /* 0x00000c0806177981 */ /* 0x020f68000c1e1900 */
[----:B-----5:R4:W-:Y:S04]  /*03e0*/  STG.E desc[UR8][R8.64+0x2c], R23 ;  /* 0x00002c1708007986 */ /* 0x0209e8000c101908 */
[----:B0-----:R-:W5:Y:S04]  /*03f0*/  LDG.E R13, desc[UR8][R6.64+0x10] ;  /* 0x00001008060d7981 */ /* 0x001f68000c1e1900 */
[----:B-----5:R4:W-:Y:S04]  /*0400*/  STG.E desc[UR8][R8.64+0x30], R13 ;  /* 0x0000300d08007986 */ /* 0x0209e8000c101908 */
[----:B-1----:R-:W5:Y:S04]  /*0410*/  LDG.E R15, desc[UR8][R6.64+0x14] ;  /* 0x00001408060f7981 */ /* 0x002f68000c1e1900 */
[----:B-----5:R4:W-:Y:S04]  /*0420*/  STG.E desc[UR8][R8.64+0x34], R15 ;  /* 0x0000340f08007986 */ /* 0x0209e8000c101908 */
[----:B--2---:R-:W2:Y:S01]  /*0430*/  LDG.E R17, desc[UR8][R6.64+0x18] ;  /* 0x0000180806117981 */ /* 0x004ea2000c1e1900 */
[----:B------:R-:W-:-:S05]  /*0440*/  VIADD R12, R12, 0x10 ;  /* 0x000000100c0c7836 */ /* 0x000fca0000000000 */
[----:B------:R-:W-:Y:S01]  /*0450*/  ISETP.NE.AND P3, PT, R12, RZ, PT ;  /* 0x000000ff0c00720c */ /* 0x000fe20003f65270 */
[----:B--2---:R4:W-:Y:S04]  /*0460*/  STG.E desc[UR8][R8.64+0x38], R17 ;  /* 0x0000381108007986 */ /* 0x0049e8000c101908 */
[----:B---3--:R-:W2:Y:S01]  /*0470*/  LDG.E R19, desc[UR8][R6.64+0x1c] ;  /* 0x00001c0806137981 */ /* 0x008ea2000c1e1900 */
[----:B------:R-:W-:Y:S01]  /*0480*/  IADD3 R10, PT, PT, R10, 0x10, RZ ;  /* 0x000000100a0a7810 */ /* 0x000fe20007ffe0ff */
[----:B------:R-:W-:Y:S02]  /*0490*/  VIADD R11, R11, 0x10 ;  /* 0x000000100b0b7836 */ /* 0x000fe40000000000 */
[----:B--2---:R4:W-:Y:S04]  /*04a0*/  STG.E desc[UR8][R8.64+0x3c], R19 ;  /* 0x00003c1308007986 */ /* 0x0049e8000c101908 */
[----:B------:R-:W-:Y:S05]  /*04b0*/  @P3 BRA `(.L_x_22) ;  /* 0xfffffffc00583947 */ /* 0x000fea000383ffff */
[----:B------:R-:W-:-:S07]  /*04c0*/  MOV R6, R2 ;  /* 0x0000000200067202 */ /* 0x000fce0000000f00 */
.L_x_21:
[----:B------:R-:W-:-:S13]  /*04d0*/  LOP3.LUT P3, RZ, R0, 0xf, RZ, 0xc0, !PT ;  /* 0x0000000f00ff7812 */ /* 0x000fda000786c0ff */
[----:B------:R-:W-:Y:S05]  /*04e0*/  @!P3 BRA `(.L_x_23) ;  /* 0x00000004002cb947 */ /* 0x000fea0003800000 */
[----:B------:R-:W-:Y:S01]  /*04f0*/  LOP3.LUT P3, RZ, R14, 0x7, RZ, 0xc0, !PT ;  /* 0x000000070eff7812 */ /* 0x000fe2000786c0ff */
[----:B------:R-:W-:-:S12]  /*0500*/  @!P2 BRA `(.L_x_24) ;  /* 0x000000000070a947 */ /* 0x000fd80003800000 */
[----:B----4-:R-:W0:Y:S01]  /*0510*/  LDC.64 R8, c[0x0][0x388] ;  /* 0x0000e200ff087b82 */ /* 0x010e220000000a00 */
[----:B------:R-:W-:-:S07]  /*0520*/  IMAD.IADD R7, R5, 0x1, R6 ;  /* 0x0000000105077824 */ /* 0x000fce00078e0206 */
[----:B------:R-:W1:Y:S08]  /*0530*/  LDC.64 R12, c[0x0][0x380] ;  /* 0x0000e000ff0c7b82 */ /* 0x000e700000000a00 */
[----:B------:R-:W2:Y:S01]  /*0540*/  LDC.64 R18, c[0x0][0x380] ;  /* 0x0000e000ff127b82 */ /* 0x000ea20000000a00 */
[----:B0-----:R-:W-:-:S05]  /*0550*/  IMAD.WIDE R8, R7, 0x4, R8 ;  /* 0x0000000407087825 */ /* 0x001fca00078e0208 */
[----:B------:R-:W3:Y:S01]  /*0560*/  LDG.E R15, desc[UR8][R8.64] ;  /* 0x00000008080f7981 */ /* 0x000ee2000c1e1900 */
[----:B------:R-:W-:-:S05]  /*0570*/  IADD3 R7, PT, PT, R7, UR4, RZ ;  /* 0x0000000407077c10 */ /* 0x000fca000fffe0ff */
[----:B-1----:R-:W-:Y:S01]  /*0580*/  IMAD.WIDE.U32 R12, R7, 0x4, R12 ;  /* 0x00000004070c7825 */ /* 0x002fe200078e000c */
[----:B------:R-:W-:-:S04]  /*0590*/  IADD3 R11, P4, PT, R6, UR7, RZ ;  /* 0x00000007060b7c10 */ /* 0x000fc8000ff9e0ff */
[----:B---3--:R0:W-:Y:S04]  /*05a0*/  STG.E desc[UR8][R12.64], R15 ;  /* 0x0000000f0c007986 */ /* 0x0081e8000c101908 */
[----:B------:R-:W3:Y:S01]  /*05b0*/  LDG.E R7, desc[UR8][R8.64+0x4] ;  /* 0x0000040808077981 */ /* 0x000ee2000c1e1900 */
[----:B------:R-:W-:Y:S01]  /*05c0*/  IMAD.X R16, RZ, RZ, RZ, P4 ;  /* 0x000000ffff107224 */ /* 0x000fe200020e06ff */
[----:B--2---:R-:W-:-:S04]  /*05d0*/  LEA R10, P4, R11, R18, 0x2 ;  /* 0x000000120b0a7211 */ /* 0x004fc800078810ff */
[----:B------:R-:W-:-:S05]  /*05e0*/  LEA.HI.X R11, R11, R19, R16, 0x2, P4 ;  /* 0x000000130b0b7211 */ /* 0x000fca00020f1410 */
[----:B---3--:R1:W-:Y:S04]  /*05f0*/  STG.E desc[UR8][R10.64+0x4], R7 ;  /* 0x000004070a007986 */ /* 0x0083e8000c101908 */
[----:B------:R-:W2:Y:S04]  /*0600*/  LDG.E R17, desc[UR8][R8.64+0x8] ;  /* 0x0000080808117981 */ /* 0x000ea8000c1e1900 */
[----:B--2---:R2:W-:Y:S04]  /*0610*/  STG.E desc[UR8][R10.64+0x8], R17 ;  /* 0x000008110a007986 */ /* 0x0045e8000c101908 */
[----:B------:R-:W3:Y:S04]  /*0620*/  LDG.E R19, desc[UR8][R8.64+0xc] ;  /* 0x00000c0808137981 */ /* 0x000ee8000c1e1900 */
[----:B---3--:R2:W-:Y:S04]  /*0630*/  STG.E desc[UR8][R10.64+0xc], R19 ;  /* 0x00000c130a007986 */ /* 0x0085e8000c101908 */
[----:B0-----:R-:W3:Y:S04]  /*0640*/  LDG.E R13, desc[UR8][R8.64+0x10] ;  /* 0x00001008080d7981 */ /* 0x001ee8000c1e1900 */
[----:B---3--:R2:W-:Y:S04]  /*0650*/  STG.E desc[UR8][R10.64+0x10], R13 ;  /* 0x0000100d0a007986 */ /* 0x0085e8000c101908 */
[----:B------:R-:W3:Y:S04]  /*0660*/  LDG.E R15, desc[UR8][R8.64+0x14] ;  /* 0x00001408080f7981 */ /* 0x000ee8000c1e1900 */
[----:B---3--:R2:W-:Y:S04]  /*0670*/  STG.E desc[UR8][R10.64+0x14], R15 ;  /* 0x0000140f0a007986 */ /* 0x0085e8000c101908 */
[----:B------:R-:W3:Y:S04]  /*0680*/  LDG.E R21, desc[UR8][R8.64+0x18] ;  /* 0x0000180808157981 */ /* 0x000ee8000c1e1900 */
[----:B---3--:R2:W-:Y:S04]  /*0690*/  STG.E desc[UR8][R10.64+0x18], R21 ;  /* 0x000018150a007986 */ /* 0x0085e8000c101908 */
[----:B-1----:R-:W3:Y:S01]  /*06a0*/  LDG.E R7, desc[UR8][R8.64+0x1c] ;  /* 0x00001c0808077981 */ /* 0x002ee2000c1e1900 */
[----:B------:R-:W-:-:S03]  /*06b0*/  IADD3 R6, PT, PT, R6, 0x8, RZ ;  /* 0x0000000806067810 */ /* 0x000fc60007ffe0ff */
[----:B---3--:R2:W-:Y:S04]  /*06c0*/  STG.E desc[UR8][R10.64+0x1c], R7 ;  /* 0x00001c070a007986 */ /* 0x0085e8000c101908 */
.L_x_24:
[----:B------:R-:W-:Y:S05]  /*06d0*/  @!P3 BRA `(.L_x_23) ;  /* 0x0000000000b0b947 */ /* 0x000fea0003800000 */
[----:B------:R-:W-:Y:S01]  /*06e0*/  ISETP.NE.AND P3, PT, R3, RZ, PT ;  /* 0x000000ff0300720c */ /* 0x000fe20003f65270 */
[----:B------:R-:W-:-:S12]  /*06f0*/  @!P1 BRA `(.L_x_25) ;  /* 0x0000000000509947 */ /* 0x000fd80003800000 */
[----:B----4-:R-:W0:Y:S01]  /*0700*/  LDC.64 R8, c[0x0][0x388] ;  /* 0x0000e200ff087b82 */ /* 0x010e220000000a00 */
[----:B--2---:R-:W-:-:S07]  /*0710*/  IMAD.IADD R13, R5, 0x1, R6 ;  /* 0x00000001050d7824 */ /* 0x004fce00078e0206 */
        /* <DEDUP_REMOVED lines=15> */
[----:B------:R-:W2:Y:S01]  /*0810*/  LDG.E R19, desc[UR8][R8.64+0xc] ;  /* 0x00000c0808137981 */ /* 0x000ea2000c1e1900 */
[----:B------:R-:W-:-:S03]  /*0820*/  IADD3 R6, PT, PT, R6, 0x4, RZ ;  /* 0x0000000406067810 */ /* 0x000fc60007ffe0ff */
[----:B--2---:R0:W-:Y:S04]  /*0830*/  STG.E desc[UR8][R10.64+0xc], R19 ;  /* 0x00000c130a007986 */ /* 0x0041e8000c101908 */
.L_x_25:
[----:B------:R-:W-:Y:S05]  /*0840*/  @!P3 BRA `(.L_x_23) ;  /* 0x000000000054b947 */ /* 0x000fea0003800000 */
[----:B----4-:R-:W1:Y:S01]  /*0850*/  LDC.64 R8, c[0x0][0x388] ;  /* 0x0000e200ff087b82 */ /* 0x010e620000000a00 */
[----:B------:R-:W-:-:S07]  /*0860*/  IMAD.IADD R5, R5, 0x1, R6 ;  /* 0x0000000105057824 */ /* 0x000fce00078e0206 */
[----:B0-2---:R-:W0:Y:S01]  /*0870*/  LDC.64 R10, c[0x0][0x380] ;  /* 0x0000e000ff0a7b82 */ /* 0x005e220000000a00 */
[----:B-1----:R-:W-:-:S05]  /*0880*/  IMAD.WIDE R8, R5, 0x4, R8 ;  /* 0x0000000405087825 */ /* 0x002fca00078e0208 */
[----:B------:R-:W2:Y:S01]  /*0890*/  LDG.E R7, desc[UR8][R8.64] ;  /* 0x0000000808077981 */ /* 0x000ea2000c1e1900 */
[----:B------:R-:W-:Y:S02]  /*08a0*/  ISETP.NE.AND P3, PT, R3, 0x1, PT ;  /* 0x000000010300780c */ /* 0x000fe40003f65270 */
[----:B------:R-:W-:-:S05]  /*08b0*/  IADD3 R5, PT, PT, R5, UR4, RZ ;  /* 0x0000000405057c10 */ /* 0x000fca000fffe0ff */
[----:B0-----:R-:W-:-:S05]  /*08c0*/  IMAD.WIDE.U32 R10, R5, 0x4, R10 ;  /* 0x00000004050a7825 */ /* 0x001fca00078e000a */
[----:B--2---:R1:W-:Y:S01]  /*08d0*/  STG.E desc[UR8][R10.64], R7 ;  /* 0x000000070a007986 */ /* 0x0043e2000c101908 */
[----:B------:R-:W-:Y:S05]  /*08e0*/  @!P3 BRA `(.L_x_23) ;  /* 0x00000000002cb947 */ /* 0x000fea0003800000 */
[----:B------:R-:W2:Y:S01]  /*08f0*/  LDG.E R5, desc[UR8][R8.64+0x4] ;  /* 0x0000040808057981 */ /* 0x000ea2000c1e1900 */
[----:B------:R-:W0:Y:S01]  /*0900*/  LDC.64 R12, c[0x0][0x380] ;  /* 0x0000e000ff0c7b82 */ /* 0x000e220000000a00 */
[----:B-1----:R-:W-:-:S05]  /*0910*/  IADD3 R7, P3, PT, R6, UR7, RZ ;  /* 0x0000000706077c10 */ /* 0x002fca000ff7e0ff */
[----:B------:R-:W-:Y:S01]  /*0920*/  IMAD.X R10, RZ, RZ, RZ, P3 ;  /* 0x000000ffff0a7224 */ /* 0x000fe200018e06ff */
[----:B0-----:R-:W-:-:S04]  /*0930*/  LEA R6, P3, R7, R12, 0x2 ;  /* 0x0000000c07067211 */ /* 0x001fc800078610ff */
[----:B------:R-:W-:Y:S02]  /*0940*/  LEA.HI.X R7, R7, R13, R10, 0x2, P3 ;  /* 0x0000000d07077211 */ /* 0x000fe400018f140a */
[----:B------:R-:W-:-:S03]  /*0950*/  ISETP.NE.AND P3, PT, R3, 0x2, PT ;  /* 0x000000020300780c */ /* 0x000fc60003f65270 */
[----:B--2---:R3:W-:Y:S10]  /*0960*/  STG.E desc[UR8][R6.64+0x4], R5 ;  /* 0x0000040506007986 */ /* 0x0047f4000c101908 */
[----:B------:R-:W-:Y:S05]  /*0970*/  @!P3 BRA `(.L_x_23) ;  /* 0x000000000008b947 */ /* 0x000fea0003800000 */
[----:B------:R-:W2:Y:S04]  /*0980*/  LDG.E R9, desc[UR8][R8.64+0x8] ;  /* 0x0000080808097981 */ /* 0x000ea8000c1e1900 */
[----:B--2---:R0:W-:Y:S02]  /*0990*/  STG.E desc[UR8][R6.64+0x8], R9 ;  /* 0x0000080906007986 */ /* 0x0041e4000c101908 */
.L_x_23:
[----:B----4-:R-:W4:Y:S01]  /*09a0*/  LDC R8, c[0x0][0x390] ;  /* 0x0000e400ff087b82 */ /* 0x010f220000000800 */
[----:B------:R-:W-:Y:S01]  /*09b0*/  UIADD3 UR4, UPT, UPT, UR4, 0x1, URZ ;  /* 0x0000000104047890 */ /* 0x000fe2000fffe0ff */
[----:B---3--:R-:W-:Y:S01]  /*09c0*/  IADD3 R5, PT, PT, R0, UR7, RZ ;  /* 0x0000000700057c10 */ /* 0x008fe2000fffe0ff */
[----:B0-----:R-:W-:-:S05]  /*09d0*/  IMAD.MOV.U32 R9, RZ, RZ, 0x1 ;  /* 0x00000001ff097424 */ /* 0x001fca00078e00ff */
[----:B-12---:R-:W0:Y:S01]  /*09e0*/  LDC.64 R6, c[0x0][0x380] ;  /* 0x0000e000ff067b82 */ /* 0x006e220000000a00 */
[----:B----4-:R-:W-:Y:S01]  /*09f0*/  ISETP.NE.AND P3, PT, R8, UR4, PT ;  /* 0x0000000408007c0c */ /* 0x010fe2000bf65270 */
[----:B0-----:R-:W-:-:S05]  /*0a00*/  IMAD.WIDE R6, R5, 0x4, R6 ;  /* 0x0000000405067825 */ /* 0x001fca00078e0206 */
[----:B------:R0:W-:Y:S07]  /*0a10*/  STG.E desc[UR8][R6.64], R9 ;  /* 0x0000000906007986 */ /* 0x0001ee000c101908 */
[----:B------:R-:W-:Y:S05]  /*0a20*/  @!P3 EXIT ;  /* 0x000000000000b94d */ /* 0x000fea0003800000 */
[----:B------:R-:W-:Y:S05]  /*0a30*/  BRA `(.L_x_26) ;  /* 0xfffffff400d87947 */ /* 0x000fea000383ffff */
.L_x_20:
[C---:B------:R-:W-:Y:S01]  /*0a40*/  ISETP.GE.U32.AND P0, PT, R2.reuse, 0x8, PT ;  /* 0x000000080200780c */ /* 0x040fe20003f06070 */
[----:B------:R-:W-:Y:S01]  /*0a50*/  HFMA2 R4, -RZ, RZ, 0, 0 ;  /* 0x00000000ff047431 */ /* 0x000fe200000001ff */
[----:B------:R-:W-:-:S04]  /*0a60*/  LOP3.LUT R24, R2, 0x7, RZ, 0xc0, !PT ;  /* 0x0000000702187812 */ /* 0x000fc800078ec0ff */
[----:B------:R-:W-:-:S07]  /*0a70*/  ISETP.NE.AND P1, PT, R24, RZ, PT ;  /* 0x000000ff1800720c */ /* 0x000fce0003f25270 */
[----:B------:R-:W-:Y:S06]  /*0a80*/  @!P0 BRA `(.L_x_27) ;  /* 0x0000000000608947 */ /* 0x000fec0003800000 */
[----:B------:R-:W0:Y:S01]  /*0a90*/  LDC.64 R6, c[0x0][0x380] ;  /* 0x0000e000ff067b82 */ /* 0x000e220000000a00 */
[----:B------:R-:W-:Y:S01]  /*0aa0*/  LOP3.LUT R4, R2, 0x7ffffff8, RZ, 0xc0, !PT ;  /* 0x7ffffff802047812 */ /* 0x000fe200078ec0ff */
[----:B------:R-:W-:-:S07]  /*0ab0*/  IMAD.MOV.U32 R5, RZ, RZ, RZ ;  /* 0x000000ffff057224 */ /* 0x000fce00078e00ff */
.L_x_28:
[C---:B-1----:R-:W-:Y:S01]  /*0ac0*/  IMAD R17, R5.reuse, R3, R0 ;  /* 0x0000000305117224 */ /* 0x042fe200078e0200 */
[----:B------:R-:W-:Y:S01]  /*0ad0*/  MOV R25, 0x1 ;  /* 0x0000000100197802 */ /* 0x000fe20000000f00 */
[----:B------:R-:W-:Y:S02]  /*0ae0*/  VIADD R5, R5, 0x8 ;  /* 0x0000000805057836 */ /* 0x000fe40000000000 */
[----:B0-----:R-:W-:-:S03]  /*0af0*/  IMAD.WIDE R16, R17, 0x4, R6 ;  /* 0x0000000411107825 */ /* 0x001fc600078e0206 */
[----:B------:R-:W-:Y:S02]  /*0b00*/  ISETP.NE.AND P0, PT, R5, R4, PT ;  /* 0x000000040500720c */ /* 0x000fe40003f05270 */
[----:B------:R1:W-:Y:S01]  /*0b10*/  STG.E desc[UR8][R16.64], R25 ;  /* 0x0000001910007986 */ /* 0x0003e2000c101908 */
[----:B------:R-:W-:-:S05]  /*0b20*/  IMAD.WIDE R18, R3, 0x4, R16 ;  /* 0x0000000403127825 */ /* 0x000fca00078e0210 */
        /* <DEDUP_REMOVED lines=13> */
[----:B------:R-:W-:Y:S05]  /*0c00*/  @P0 BRA `(.L_x_28) ;  /* 0xfffffffc00ac0947 */ /* 0x000fea000383ffff */
.L_x_27:
[----:B------:R-:W-:Y:S05]  /*0c10*/  @!P1 EXIT ;  /* 0x000000000000994d */ /* 0x000fea0003800000 */
[----:B------:R-:W-:Y:S02]  /*0c20*/  ISETP.GE.U32.AND P0, PT, R24, 0x4, PT ;  /* 0x000000041800780c */ /* 0x000fe40003f06070 */
[----:B-1----:R-:W-:-:S04]  /*0c30*/  LOP3.LUT R14, R2, 0x3, RZ, 0xc0, !PT ;  /* 0x00000003020e7812 */ /* 0x002fc800078ec0ff */
[----:B------:R-:W-:-:S07]  /*0c40*/  ISETP.NE.AND P1, PT, R14, RZ, PT ;  /* 0x000000ff0e00720c */ /* 0x000fce0003f25270 */
[----:B------:R-:W-:Y:S06]  /*0c50*/  @!P0 BRA `(.L_x_29) ;  /* 0x0000000000308947 */ /* 0x000fec0003800000 */
[----:B------:R-:W0:Y:S01]  /*0c60*/  LDC.64 R6, c[0x0][0x380] ;  /* 0x0000e000ff067b82 */ /* 0x000e220000000a00 */
[C---:B------:R-:W-:Y:S02]  /*0c70*/  IMAD R5, R4.reuse, R3, R0 ;  /* 0x0000000304057224 */ /* 0x040fe400078e0200 */
[----:B------:R-:W-:Y:S02]  /*0c80*/  VIADD R4, R4, 0x4 ;  /* 0x0000000404047836 */ /* 0x000fe40000000000 */
[----:B0-----:R-:W-:-:S04]  /*0c90*/  IMAD.WIDE R6, R5, 0x4, R6 ;  /* 0x0000000405067825 */ /* 0x001fc800078e0206 */
[----:B------:R-:W-:Y:S02]  /*0ca0*/  HFMA2 R5, -RZ, RZ, 0, 5.9604644775390625e-08 ;  /* 0x00000001ff057431 */ /* 0x000fe400000001ff */
[----:B------:R-:W-:-:S03]  /*0cb0*/  IMAD.WIDE R8, R3, 0x4, R6 ;  /* 0x0000000403087825 */ /* 0x000fc600078e0206 */
[----:B------:R0:W-:Y:S01]  /*0cc0*/  STG.E desc[UR8][R6.64], R5 ;  /* 0x0000000506007986 */ /* 0x0001e2000c101908 */
[----:B------:R-:W-:-:S03]  /*0cd0*/  IMAD.WIDE R10, R3, 0x4, R8 ;  /* 0x00000004030a7825 */ /* 0x000fc600078e0208 */
[----:B------:R0:W-:Y:S04]  /*0ce0*/  STG.E desc[UR8][R8.64], R5 ;  /* 0x0000000508007986 */ /* 0x0001e8000c101908 */
[----:B------:R0:W-:Y:S01]  /*0cf0*/  STG.E desc[UR8][R10.64], R5 ;  /* 0x000000050a007986 */ /* 0x0001e2000c101908 */
[----:B------:R-:W-:-:S05]  /*0d00*/  IMAD.WIDE R12, R3, 0x4, R10 ;  /* 0x00000004030c7825 */ /* 0x000fca00078e020a */
[----:B------:R0:W-:Y:S02]  /*0d10*/  STG.E desc[UR8][R12.64], R5 ;  /* 0x000000050c007986 */ /* 0x0001e4000c101908 */
.L_x_29:
[----:B------:R-:W-:Y:S05]  /*0d20*/  @!P1 EXIT ;  /* 0x000000000000994d */ /* 0x000fea0003800000 */
[----:B------:R-:W-:Y:S02]  /*0d30*/  ISETP.NE.AND P0, PT, R14, 0x1, PT ;  /* 0x000000010e00780c */ /* 0x000fe40003f05270 */
[----:B------:R-:W-:-:S04]  /*0d40*/  LOP3.LUT R2, R2, 0x1, RZ, 0xc0, !PT ;  /* 0x0000000102027812 */ /* 0x000fc800078ec0ff */
[----:B------:R-:W-:-:S07]  /*0d50*/  ISETP.NE.U32.AND P1, PT, R2, 0x1, PT ;  /* 0x000000010200780c */ /* 0x000fce0003f25070 */
[----:B------:R-:W-:Y:S06]  /*0d60*/  @!P0 BRA `(.L_x_30) ;  /* 0x0000000000208947 */ /* 0x000fec0003800000 */
[----:B0-----:R-:W0:Y:S01]  /*0d70*/  LDC.64 R6, c[0x0][0x380] ;  /* 0x0000e000ff067b82 */ /* 0x001e220000000a00 */
[C---:B------:R-:W-:Y:S02]  /*0d80*/  IMAD R5, R4.reuse, R3, R0 ;  /* 0x0000000304057224 */ /* 0x040fe400078e0200 */
[----:B------:R-:W-:Y:S02]  /*0d90*/  VIADD R4, R4, 0x2 ;  /* 0x0000000204047836 */ /* 0x000fe40000000000 */
[----:B0-----:R-:W-:Y:S01]  /*0da0*/  IMAD.WIDE R6, R5, 0x4, R6 ;  /* 0x0000000405067825 */ /* 0x001fe200078e0206 */
[----:B------:R-:W-:-:S03]  /*0db0*/  MOV R5, 0x1 ;  /* 0x0000000100057802 */ /* 0x000fc60000000f00 */
[----:B------:R-:W-:Y:S02]  /*0dc0*/  IMAD.WIDE R8, R3, 0x4, R6 ;  /* 0x0000000403087825 */ /* 0x000fe400078e0206 */
[----:B------:R1:W-:Y:S04]  /*0dd0*/  STG.E desc[UR8][R6.64], R5 ;  /* 0x0000000506007986 */ /* 0x0003e8000c101908 */
[----:B------:R1:W-:Y:S02]  /*0de0*/  STG.E desc[UR8][R8.64], R5 ;  /* 0x0000000508007986 */ /* 0x0003e4000c101908 */
.L_x_30:
[----:B------:R-:W-:Y:S05]  /*0df0*/  @P1 EXIT ;  /* 0x000000000000194d */ /* 0x000fea0003800000 */
[----:B01----:R-:W0:Y:S01]  /*0e00*/  LDC.64 R6, c[0x0][0x380] ;  /* 0x0000e000ff067b82 */ /* 0x003e220000000a00 */
[----:B------:R-:W-:Y:S02]  /*0e10*/  IMAD R3, R4, R3, R0 ;  /* 0x0000000304037224 */ /* 0x000fe400078e0200 */
[----:B------:R-:W-:Y:S02]  /*0e20*/  HFMA2 R5, -RZ, RZ, 0, 5.9604644775390625e-08 ;  /* 0x00000001ff057431 */ /* 0x000fe400000001ff */
[----:B0-----:R-:W-:-:S05]  /*0e30*/  IMAD.WIDE R2, R3, 0x4, R6 ;  /* 0x0000000403027825 */ /* 0x001fca00078e0206 */
[----:B------:R-:W-:Y:S01]  /*0e40*/  STG.E desc[UR8][R2.64], R5 ;  /* 0x0000000502007986 */ /* 0x000fe2000c101908 */
[----:B------:R-:W-:Y:S05]  /*0e50*/  EXIT ;  /* 0x000000000000794d */ /* 0x000fea0003800000 */
.L_x_31:
        /* <DEDUP_REMOVED lines=10> */
.L_x_42:


//--------------------- .text._ZN10Generators4cuda21Gpt_UpdatePositionIdsEPiii --------------------------
	.section	.text._ZN10Generators4cuda21Gpt_UpdatePositionIdsEPiii,"ax",@progbits
	.align	128
        .global         _ZN10Generators4cuda21Gpt_UpdatePositionIdsEPiii
        .type           _ZN10Generators4cuda21Gpt_UpdatePositionIdsEPiii,@function
        .size           _ZN10Generators4cuda21Gpt_UpdatePositionIdsEPiii,(.L_x_43 - _ZN10Generators4cuda21Gpt_UpdatePositionIdsEPiii)
        .other          _ZN10Generators4cuda21Gpt_UpdatePositionIdsEPiii,@"STO_CUDA_ENTRY STV_DEFAULT"
_ZN10Generators4cuda21Gpt_UpdatePositionIdsEPiii:
.text._ZN10Generators4cuda21Gpt_UpdatePositionIdsEPiii:
[----:B------:R-:W-:Y:S08]  /*0000*/  LDC R1, c[0x0][0x37c] ;  /* 0x0000df00ff017b82 */ /* 0x000ff00000000800 */
[----:B------:R-:W0:Y:S02]  /*0010*/  LDC R6, c[0x0][0x388] ;  /* 0x0000e200ff067b82 */ /* 0x000e240000000800 */
[----:B0-----:R-:W-:-:S13]  /*0020*/  ISETP.GE.AND P0, PT, R6, 0x1, PT ;  /* 0x000000010600780c */ /* 0x001fda0003f06270 */
[----:B------:R-:W-:Y:S05]  /*0030*/  @!P0 EXIT ;  /* 0x000000000000894d */ /* 0x000fea0003800000 */
[----:B------:R-:W0:Y:S01]  /*0040*/  LDC R5, c[0x0][0x38c] ;  /* 0x0000e300ff057b82 */ /* 0x000e220000000800 */
[C---:B------:R-:W-:Y:S01]  /*0050*/  ISETP.GE.U32.AND P1, PT, R6.reuse, 0x10, PT ;  /* 0x000000100600780c */ /* 0x040fe20003f26070 */
[----:B------:R-:W1:Y:S01]  /*0060*/  LDCU.64 UR6, c[0x0][0x358] ;  /* 0x00006b00ff0677ac */ /* 0x000e620008000a00 */
[----:B------:R-:W-:Y:S01]  /*0070*/  LOP3.LUT R8, R6, 0xf, RZ, 0xc0, !PT ;  /* 0x0000000f06087812 */ /* 0x000fe200078ec0ff */
[----:B------:R-:W-:-:S03]  /*0080*/  IMAD.MOV.U32 R7, RZ, RZ, RZ ;  /* 0x000000ffff077224 */ /* 0x000fc600078e00ff */
[----:B------:R-:W-:Y:S01]  /*0090*/  ISETP.NE.AND P0, PT, R8, RZ, PT ;  /* 0x000000ff0800720c */ /* 0x000fe20003f05270 */
[----:B0-----:R-:W-:-:S06]  /*00a0*/  VIADD R5, R5, 0xffffffff ;  /* 0xffffffff05057836 */ /* 0x001fcc0000000000 */
[----:B-1----:R-:W-:Y:S06]  /*00b0*/  @!P1 BRA `(.L_x_32) ;  /* 0x0000000000789947 */ /* 0x002fec0003800000 */
[----:B------:R-:W0:Y:S01]  /*00c0*/  LDCU.64 UR4, c[0x0][0x380] ;  /* 0x00007000ff0477ac */ /* 0x000e220008000a00 */
[----:B------:R-:W-:-:S05]  /*00d0*/  LOP3.LUT R7, R6, 0x7ffffff0, RZ, 0xc0, !PT ;  /* 0x7ffffff006077812 */ /* 0x000fca00078ec0ff */
[----:B------:R-:W-:Y:S01]  /*00e0*/  IMAD.MOV R0, RZ, RZ, -R7 ;  /* 0x000000ffff007224 */ /* 0x000fe200078e0a07 */
[----:B0-----:R-:W-:-:S04]  /*00f0*/  UIADD3 UR4, UP0, UPT, UR4, 0x20, URZ ;  /* 0x0000002004047890 */ /* 0x001fc8000ff1e0ff */
[----:B------:R-:W-:Y:S02]  /*0100*/  UIADD3.X UR5, UPT, UPT, URZ, UR5, URZ, UP0, !UPT ;  /* 0x00000005ff057290 */ /* 0x000fe400087fe4ff */
[----:B------:R-:W-:-:S04]  /*0110*/  IMAD.U32 R4, RZ, RZ, UR4 ;  /* 0x00000004ff047e24 */ /* 0x000fc8000f8e00ff */
[----:B------:R-:W-:-:S07]  /*0120*/  IMAD.U32 R9, RZ, RZ, UR5 ;  /* 0x00000005ff097e24 */ /* 0x000fce000f8e00ff */
.L_x_33:
[----:B------:R-:W-:Y:S01]  /*0130*/  IADD3 R0, PT, PT, R0, 0x10, RZ ;  /* 0x0000001000007810 */ /* 0x000fe20007ffe0ff */
[----:B0-----:R-:W-:Y:S02]  /*0140*/  IMAD.MOV.U32 R2, RZ, RZ, R4 ;  /* 0x000000ffff027224 */ /* 0x001fe400078e0004 */
[----:B------:R-:W-:Y:S01]  /*0150*/  IMAD.MOV.U32 R3, RZ, RZ, R9 ;  /* 0x000000ffff037224 */ /* 0x000fe200078e0009 */
[----:B------:R-:W-:Y:S02]  /*0160*/  ISETP.NE.AND P1, PT, R0, RZ, PT ;  /* 0x000000ff0000720c */ /* 0x000fe40003f25270 */
[----:B------:R-:W-:Y:S02]  /*0170*/  IADD3 R4, P2, PT, R2, 0x40, RZ ;  /* 0x0000004002047810 */ /* 0x000fe40007f5e0ff */
[----:B------:R0:W-:Y:S03]  /*0180*/  STG.E desc[UR6][R2.64+-0x20], R5 ;  /* 0xffffe00502007986 */ /* 0x0001e6000c101906 */
[----:B------:R-:W-:Y:S01]  /*0190*/  IMAD.X R9, RZ, RZ, R3, P2 ;  /* 0x000000ffff097224 */ /* 0x000fe200010e0603 */
[----:B------:R0:W-:Y:S04]  /*01a0*/  STG.E desc[UR6][R2.64+-0x1c], R5 ;  /* 0xffffe40502007986 */ /* 0x0001e8000c101906 */
        /* <DEDUP_REMOVED lines=13> */
[----:B------:R0:W-:Y:S01]  /*0280*/  STG.E desc[UR6][R2.64+0x1c], R5 ;  /* 0x00001c0502007986 */ /* 0x0001e2000c101906 */
[----:B------:R-:W-:Y:S05]  /*0290*/  @P1 BRA `(.L_x_33) ;  /* 0xfffffffc00a41947 */ /* 0x000fea000383ffff */
.L_x_32:
        /* <DEDUP_REMOVED lines=8> */
[----:B------:R1:W-:Y:S04]  /*0320*/  STG.E desc[UR6][R2.64], R5 ;  /* 0x0000000502007986 */ /* 0x0003e8000c101906 */
[----:B------:R1:W-:Y:S04]  /*0330*/  STG.E desc[UR6][R2.64+0x4], R5 ;  /* 0x0000040502007986 */ /* 0x0003e8000c101906 */
[----:B------:R1:W-:Y:S04]  /*0340*/  STG.E desc[UR6][R2.64+0x8], R5 ;  /* 0x0000080502007986 */ /* 0x0003e8000c101906 */
[----:B------:R1:W-:Y:S04]  /*0350*/  STG.E desc[UR6][R2.64+0xc], R5 ;  /* 0x00000c0502007986 */ /* 0x0003e8000c101906 */
[----:B------:R1:W-:Y:S04]  /*0360*/  STG.E desc[UR6][R2.64+0x10], R5 ;  /* 0x0000100502007986 */ /* 0x0003e8000c101906 */
[----:B------:R1:W-:Y:S04]  /*0370*/  STG.E desc[UR6][R2.64+0x14], R5 ;  /* 0x0000140502007986 */ /* 0x0003e8000c101906 */
[----:B------:R1:W-:Y:S04]  /*0380*/  STG.E desc[UR6][R2.64+0x18], R5 ;  /* 0x0000180502007986 */ /* 0x0003e8000c101906 */
[----:B------:R1:W-:Y:S02]  /*0390*/  STG.E desc[UR6][R2.64+0x1c], R5 ;  /* 0x00001c0502007986 */ /* 0x0003e4000c101906 */
.L_x_34:
        /* <DEDUP_REMOVED lines=8> */
[----:B------:R2:W-:Y:S04]  /*0420*/  STG.E desc[UR6][R2.64], R5 ;  /* 0x0000000502007986 */ /* 0x0005e8000c101906 */
[----:B------:R2:W-:Y:S04]  /*0430*/  STG.E desc[UR6][R2.64+0x4], R5 ;  /* 0x0000040502007986 */ /* 0x0005e8000c101906 */
[----:B------:R2:W-:Y:S04]  /*0440*/  STG.E desc[UR6][R2.64+0x8], R5 ;  /* 0x0000080502007986 */ /* 0x0005e8000c101906 */
[----:B------:R2:W-:Y:S02]  /*0450*/  STG.E desc[UR6][R2.64+0xc], R5 ;  /* 0x00000c0502007986 */ /* 0x0005e4000c101906 */
.L_x_35:
[----:B------:R-:W-:Y:S05]  /*0460*/  @!P1 EXIT ;  /* 0x000000000000994d */ /* 0x000fea0003800000 */
[----:B012---:R-:W0:Y:S01]  /*0470*/  LDC.64 R2, c[0x0][0x380] ;  /* 0x0000e000ff027b82 */ /* 0x007e220000000a00 */
[----:B------:R-:W-:Y:S01]  /*0480*/  IADD3 R0, PT, PT, -R0, RZ, RZ ;  /* 0x000000ff00007210 */ /* 0x000fe20007ffe1ff */
[----:B0-----:R-:W-:-:S07]  /*0490*/  IMAD.WIDE.U32 R2, R7, 0x4, R2 ;  /* 0x0000000407027825 */ /* 0x001fce00078e0002 */
.L_x_36:
[----:B------:R-:W-:Y:S01]  /*04a0*/  VIADD R0, R0, 0x1 ;  /* 0x0000000100007836 */ /* 0x000fe20000000000 */
[----:B------:R0:W-:Y:S04]  /*04b0*/  STG.E desc[UR6][R2.64], R5 ;  /* 0x0000000502007986 */ /* 0x0001e8000c101906 */
[----:B------:R-:W-:Y:S02]  /*04c0*/  ISETP.NE.AND P0, PT, R0, RZ, PT ;  /* 0x000000ff0000720c */ /* 0x000fe40003f05270 */
[----:B0-----:R-:W-:-:S05]  /*04d0*/  IADD3 R2, P1, PT, R2, 0x4, RZ ;  /* 0x0000000402027810 */ /* 0x001fca0007f3e0ff */
[----:B------:R-:W-:-:S06]  /*04e0*/  IMAD.X R3, RZ, RZ, R3, P1 ;  /* 0x000000ffff037224 */ /* 0x000fcc00008e0603 */
[----:B------:R-:W-:Y:S05]  /*04f0*/  @P0 BRA `(.L_x_36) ;  /* 0xfffffffc00e80947 */ /* 0x000fea000383ffff */
[----:B------:R-:W-:Y:S05]  /*0500*/  EXIT ;  /* 0x000000000000794d */ /* 0x000fea0003800000 */
.L_x_37:
        /* <DEDUP_REMOVED lines=15> */
.L_x_43:


//--------------------- .nv.shared.reserved.0     --------------------------
	.section	.nv.shared.reserved.0,"aw",@nobits
	.weak		__nv_reservedSMEM_offset_0_alias
	.size		__nv_reservedSMEM_offset_0_alias, 0, 64
	.other		__nv_reservedSMEM_offset_0_alias,@"STO_CUDA_RESERVED_SHARED STV_DEFAULT"
__nv_reservedSMEM_offset_0_alias:
	.zero		0
	.zero		64


//--------------------- .nv.constant0._ZN10Generators4cuda19ConvertInt32ToInt64EPKiPli --------------------------
	.section	.nv.constant0._ZN10Generators4cuda19ConvertInt32ToInt64EPKiPli,"a",@progbits
	.sectionflags	@""
	.align	4
.nv.constant0._ZN10Generators4cuda19ConvertInt32ToInt64EPKiPli:
	.zero		916


//--------------------- .nv.constant0._ZN10Generators4cuda17ConvertFp16ToFp32EPK6__halfPfi --------------------------
	.section	.nv.constant0._ZN10Generators4cuda17ConvertFp16ToFp32EPK6__halfPfi,"a",@progbits
	.sectionflags	@""
	.align	4
.nv.constant0._ZN10Generators4cuda17ConvertFp16ToFp32EPK6__halfPfi:
	.zero		916


//--------------------- .nv.constant0._ZN10Generators4cuda14Gpt_UpdateMaskEPlPKlii --------------------------
	.section	.nv.constant0._ZN10Generators4cuda14Gpt_UpdateMaskEPlPKlii,"a",@progbits
	.sectionflags	@""
	.align	4
.nv.constant0._ZN10Generators4cuda14Gpt_UpdateMaskEPlPKlii:
	.zero		920


//--------------------- .nv.constant0._ZN10Generators4cuda21Gpt_UpdatePositionIdsEPlii --------------------------
	.section	.nv.constant0._ZN10Generators4cuda21Gpt_UpdatePositionIdsEPlii,"a",@progbits
	.sectionflags	@""
	.align	4
.nv.constant0._ZN10Generators4cuda21Gpt_UpdatePositionIdsEPlii:
	.zero		912


//--------------------- .nv.constant0._ZN10Generators4cuda14Gpt_UpdateMaskEPiPKiii --------------------------
	.section	.nv.constant0._ZN10Generators4cuda14Gpt_UpdateMaskEPiPKiii,"a",@progbits
	.sectionflags	@""
	.align	4
.nv.constant0._ZN10Generators4cuda14Gpt_UpdateMaskEPiPKiii:
	.zero		920


//--------------------- .nv.constant0._ZN10Generators4cuda21Gpt_UpdatePositionIdsEPiii --------------------------
	.section	.nv.constant0._ZN10Generators4cuda21Gpt_UpdatePositionIdsEPiii,"a",@progbits
	.sectionflags	@""
	.align	4
.nv.constant0._ZN10Generators4cuda21Gpt_UpdatePositionIdsEPiii:
	.zero		912


//--------------------- SYMBOLS --------------------------

	.type		.nv.reservedSmem.offset0,@object
	.size		.nv.reservedSmem.offset0,0x4
